//
// Generated by NVIDIA NVVM Compiler
//
// Compiler Build ID: CL-36424714
// Cuda compilation tools, release 13.0, V13.0.88
// Based on NVVM 20.0.0
//

.version 9.0
.target sm_100
.address_size 64

	// .globl	_Z10testKernelIhEvPT_PKS0_i

.visible .entry _Z10testKernelIhEvPT_PKS0_i(
	.param .u64 .ptr .align 1 _Z10testKernelIhEvPT_PKS0_i_param_0,
	.param .u64 .ptr .align 1 _Z10testKernelIhEvPT_PKS0_i_param_1,
	.param .u32 _Z10testKernelIhEvPT_PKS0_i_param_2
)
{
	.reg .pred 	%p<2>;
	.reg .b16 	%rs<3>;
	.reg .b32 	%r<6>;
	.reg .b64 	%rd<8>;

	ld.param.u64 	%rd1, [_Z10testKernelIhEvPT_PKS0_i_param_0];
	ld.param.u64 	%rd2, [_Z10testKernelIhEvPT_PKS0_i_param_1];
	ld.param.u32 	%r2, [_Z10testKernelIhEvPT_PKS0_i_param_2];
	mov.u32 	%r3, %ntid.x;
	mov.u32 	%r4, %ctaid.x;
	mov.u32 	%r5, %tid.x;
	mad.lo.s32 	%r1, %r3, %r4, %r5;
	setp.ge.s32 	%p1, %r1, %r2;
	@%p1 bra 	$L__BB0_2;
	cvta.to.global.u64 	%rd3, %rd2;
	cvta.to.global.u64 	%rd4, %rd1;
	cvt.s64.s32 	%rd5, %r1;
	add.s64 	%rd6, %rd3, %rd5;
	ld.global.nc.u8 	%rs1, [%rd6];
	cvt.u16.u8 	%rs2, %rs1;
	add.s64 	%rd7, %rd4, %rd5;
	st.global.u8 	[%rd7], %rs2;
$L__BB0_2:
	ret;

}
	// .globl	_Z10testKernelI17uchar4_misalignedEvPT_PKS1_i
.visible .entry _Z10testKernelI17uchar4_misalignedEvPT_PKS1_i(
	.param .u64 .ptr .align 1 _Z10testKernelI17uchar4_misalignedEvPT_PKS1_i_param_0,
	.param .u64 .ptr .align 1 _Z10testKernelI17uchar4_misalignedEvPT_PKS1_i_param_1,
	.param .u32 _Z10testKernelI17uchar4_misalignedEvPT_PKS1_i_param_2
)
{
	.reg .pred 	%p<2>;
	.reg .b16 	%rs<9>;
	.reg .b32 	%r<6>;
	.reg .b64 	%rd<8>;

	ld.param.u64 	%rd1, [_Z10testKernelI17uchar4_misalignedEvPT_PKS1_i_param_0];
	ld.param.u64 	%rd2, [_Z10testKernelI17uchar4_misalignedEvPT_PKS1_i_param_1];
	ld.param.u32 	%r2, [_Z10testKernelI17uchar4_misalignedEvPT_PKS1_i_param_2];
	mov.u32 	%r3, %ntid.x;
	mov.u32 	%r4, %ctaid.x;
	mov.u32 	%r5, %tid.x;
	mad.lo.s32 	%r1, %r3, %r4, %r5;
	setp.ge.s32 	%p1, %r1, %r2;
	@%p1 bra 	$L__BB1_2;
	cvta.to.global.u64 	%rd3, %rd2;
	cvta.to.global.u64 	%rd4, %rd1;
	mul.wide.s32 	%rd5, %r1, 4;
	add.s64 	%rd6, %rd4, %rd5;
	add.s64 	%rd7, %rd3, %rd5;
	ld.global.nc.u8 	%rs1, [%rd7];
	cvt.u16.u8 	%rs2, %rs1;
	ld.global.nc.u8 	%rs3, [%rd7+1];
	cvt.u16.u8 	%rs4, %rs3;
	ld.global.nc.u8 	%rs5, [%rd7+2];
	cvt.u16.u8 	%rs6, %rs5;
	ld.global.nc.u8 	%rs7, [%rd7+3];
	cvt.u16.u8 	%rs8, %rs7;
	st.global.u8 	[%rd6], %rs2;
	st.global.u8 	[%rd6+1], %rs4;
	st.global.u8 	[%rd6+2], %rs6;
	st.global.u8 	[%rd6+3], %rs8;
$L__BB1_2:
	ret;

}
	// .globl	_Z10testKernelI14uchar4_alignedEvPT_PKS1_i
.visible .entry _Z10testKernelI14uchar4_alignedEvPT_PKS1_i(
	.param .u64 .ptr .align 1 _Z10testKernelI14uchar4_alignedEvPT_PKS1_i_param_0,
	.param .u64 .ptr .align 1 _Z10testKernelI14uchar4_alignedEvPT_PKS1_i_param_1,
	.param .u32 _Z10testKernelI14uchar4_alignedEvPT_PKS1_i_param_2
)
{
	.reg .pred 	%p<2>;
	.reg .b32 	%r<7>;
	.reg .b64 	%rd<8>;

	ld.param.u64 	%rd1, [_Z10testKernelI14uchar4_alignedEvPT_PKS1_i_param_0];
	ld.param.u64 	%rd2, [_Z10testKernelI14uchar4_alignedEvPT_PKS1_i_param_1];
	ld.param.u32 	%r2, [_Z10testKernelI14uchar4_alignedEvPT_PKS1_i_param_2];
	mov.u32 	%r3, %ntid.x;
	mov.u32 	%r4, %ctaid.x;
	mov.u32 	%r5, %tid.x;
	mad.lo.s32 	%r1, %r3, %r4, %r5;
	setp.ge.s32 	%p1, %r1, %r2;
	@%p1 bra 	$L__BB2_2;
	cvta.to.global.u64 	%rd3, %rd2;
	cvta.to.global.u64 	%rd4, %rd1;
	mul.wide.s32 	%rd5, %r1, 4;
	add.s64 	%rd6, %rd4, %rd5;
	add.s64 	%rd7, %rd3, %rd5;
	ld.global.nc.u32 	%r6, [%rd7];
	st.global.u32 	[%rd6], %r6;
$L__BB2_2:
	ret;

}
	// .globl	_Z10testKernelItEvPT_PKS0_i
.visible .entry _Z10testKernelItEvPT_PKS0_i(
	.param .u64 .ptr .align 1 _Z10testKernelItEvPT_PKS0_i_param_0,
	.param .u64 .ptr .align 1 _Z10testKernelItEvPT_PKS0_i_param_1,
	.param .u32 _Z10testKernelItEvPT_PKS0_i_param_2
)
{
	.reg .pred 	%p<2>;
	.reg .b16 	%rs<2>;
	.reg .b32 	%r<6>;
	.reg .b64 	%rd<8>;

	ld.param.u64 	%rd1, [_Z10testKernelItEvPT_PKS0_i_param_0];
	ld.param.u64 	%rd2, [_Z10testKernelItEvPT_PKS0_i_param_1];
	ld.param.u32 	%r2, [_Z10testKernelItEvPT_PKS0_i_param_2];
	mov.u32 	%r3, %ntid.x;
	mov.u32 	%r4, %ctaid.x;
	mov.u32 	%r5, %tid.x;
	mad.lo.s32 	%r1, %r3, %r4, %r5;
	setp.ge.s32 	%p1, %r1, %r2;
	@%p1 bra 	$L__BB3_2;
	cvta.to.global.u64 	%rd3, %rd2;
	cvta.to.global.u64 	%rd4, %rd1;
	mul.wide.s32 	%rd5, %r1, 2;
	add.s64 	%rd6, %rd3, %rd5;
	ld.global.nc.u16 	%rs1, [%rd6];
	add.s64 	%rd7, %rd4, %rd5;
	st.global.u16 	[%rd7], %rs1;
$L__BB3_2:
	ret;

}
	// .globl	_Z10testKernelIjEvPT_PKS0_i
.visible .entry _Z10testKernelIjEvPT_PKS0_i(
	.param .u64 .ptr .align 1 _Z10testKernelIjEvPT_PKS0_i_param_0,
	.param .u64 .ptr .align 1 _Z10testKernelIjEvPT_PKS0_i_param_1,
	.param .u32 _Z10testKernelIjEvPT_PKS0_i_param_2
)
{
	.reg .pred 	%p<2>;
	.reg .b32 	%r<7>;
	.reg .b64 	%rd<8>;

	ld.param.u64 	%rd1, [_Z10testKernelIjEvPT_PKS0_i_param_0];
	ld.param.u64 	%rd2, [_Z10testKernelIjEvPT_PKS0_i_param_1];
	ld.param.u32 	%r2, [_Z10testKernelIjEvPT_PKS0_i_param_2];
	mov.u32 	%r3, %ntid.x;
	mov.u32 	%r4, %ctaid.x;
	mov.u32 	%r5, %tid.x;
	mad.lo.s32 	%r1, %r3, %r4, %r5;
	setp.ge.s32 	%p1, %r1, %r2;
	@%p1 bra 	$L__BB4_2;
	cvta.to.global.u64 	%rd3, %rd2;
	cvta.to.global.u64 	%rd4, %rd1;
	mul.wide.s32 	%rd5, %r1, 4;
	add.s64 	%rd6, %rd3, %rd5;
	ld.global.nc.u32 	%r6, [%rd6];
	add.s64 	%rd7, %rd4, %rd5;
	st.global.u32 	[%rd7], %r6;
$L__BB4_2:
	ret;

}
	// .globl	_Z10testKernelI16uint2_misalignedEvPT_PKS1_i
.visible .entry _Z10testKernelI16uint2_misalignedEvPT_PKS1_i(
	.param .u64 .ptr .align 1 _Z10testKernelI16uint2_misalignedEvPT_PKS1_i_param_0,
	.param .u64 .ptr .align 1 _Z10testKernelI16uint2_misalignedEvPT_PKS1_i_param_1,
	.param .u32 _Z10testKernelI16uint2_misalignedEvPT_PKS1_i_param_2
)
{
	.reg .pred 	%p<2>;
	.reg .b32 	%r<8>;
	.reg .b64 	%rd<8>;

	ld.param.u64 	%rd1, [_Z10testKernelI16uint2_misalignedEvPT_PKS1_i_param_0];
	ld.param.u64 	%rd2, [_Z10testKernelI16uint2_misalignedEvPT_PKS1_i_param_1];
	ld.param.u32 	%r2, [_Z10testKernelI16uint2_misalignedEvPT_PKS1_i_param_2];
	mov.u32 	%r3, %ntid.x;
	mov.u32 	%r4, %ctaid.x;
	mov.u32 	%r5, %tid.x;
	mad.lo.s32 	%r1, %r3, %r4, %r5;
	setp.ge.s32 	%p1, %r1, %r2;
	@%p1 bra 	$L__BB5_2;
	cvta.to.global.u64 	%rd3, %rd2;
	cvta.to.global.u64 	%rd4, %rd1;
	mul.wide.s32 	%rd5, %r1, 8;
	add.s64 	%rd6, %rd4, %rd5;
	add.s64 	%rd7, %rd3, %rd5;
	ld.global.nc.u32 	%r6, [%rd7];
	ld.global.nc.u32 	%r7, [%rd7+4];
	st.global.u32 	[%rd6], %r6;
	st.global.u32 	[%rd6+4], %r7;
$L__BB5_2:
	ret;

}
	// .globl	_Z10testKernelI13uint2_alignedEvPT_PKS1_i
.visible .entry _Z10testKernelI13uint2_alignedEvPT_PKS1_i(
	.param .u64 .ptr .align 1 _Z10testKernelI13uint2_alignedEvPT_PKS1_i_param_0,
	.param .u64 .ptr .align 1 _Z10testKernelI13uint2_alignedEvPT_PKS1_i_param_1,
	.param .u32 _Z10testKernelI13uint2_alignedEvPT_PKS1_i_param_2
)
{
	.reg .pred 	%p<2>;
	.reg .b32 	%r<8>;
	.reg .b64 	%rd<8>;

	ld.param.u64 	%rd1, [_Z10testKernelI13uint2_alignedEvPT_PKS1_i_param_0];
	ld.param.u64 	%rd2, [_Z10testKernelI13uint2_alignedEvPT_PKS1_i_param_1];
	ld.param.u32 	%r2, [_Z10testKernelI13uint2_alignedEvPT_PKS1_i_param_2];
	mov.u32 	%r3, %ntid.x;
	mov.u32 	%r4, %ctaid.x;
	mov.u32 	%r5, %tid.x;
	mad.lo.s32 	%r1, %r3, %r4, %r5;
	setp.ge.s32 	%p1, %r1, %r2;
	@%p1 bra 	$L__BB6_2;
	cvta.to.global.u64 	%rd3, %rd2;
	cvta.to.global.u64 	%rd4, %rd1;
	mul.wide.s32 	%rd5, %r1, 8;
	add.s64 	%rd6, %rd4, %rd5;
	add.s64 	%rd7, %rd3, %rd5;
	ld.global.nc.v2.u32 	{%r6, %r7}, [%rd7];
	st.global.v2.u32 	[%rd6], {%r6, %r7};
$L__BB6_2:
	ret;

}
	// .globl	_Z10testKernelI16uint3_misalignedEvPT_PKS1_i
.visible .entry _Z10testKernelI16uint3_misalignedEvPT_PKS1_i(
	.param .u64 .ptr .align 1 _Z10testKernelI16uint3_misalignedEvPT_PKS1_i_param_0,
	.param .u64 .ptr .align 1 _Z10testKernelI16uint3_misalignedEvPT_PKS1_i_param_1,
	.param .u32 _Z10testKernelI16uint3_misalignedEvPT_PKS1_i_param_2
)
{
	.reg .pred 	%p<2>;
	.reg .b32 	%r<9>;
	.reg .b64 	%rd<8>;

	ld.param.u64 	%rd1, [_Z10testKernelI16uint3_misalignedEvPT_PKS1_i_param_0];
	ld.param.u64 	%rd2, [_Z10testKernelI16uint3_misalignedEvPT_PKS1_i_param_1];
	ld.param.u32 	%r2, [_Z10testKernelI16uint3_misalignedEvPT_PKS1_i_param_2];
	mov.u32 	%r3, %ntid.x;
	mov.u32 	%r4, %ctaid.x;
	mov.u32 	%r5, %tid.x;
	mad.lo.s32 	%r1, %r3, %r4, %r5;
	setp.ge.s32 	%p1, %r1, %r2;
	@%p1 bra 	$L__BB7_2;
	cvta.to.global.u64 	%rd3, %rd2;
	cvta.to.global.u64 	%rd4, %rd1;
	mul.wide.s32 	%rd5, %r1, 12;
	add.s64 	%rd6, %rd4, %rd5;
	add.s64 	%rd7, %rd3, %rd5;
	ld.global.nc.u32 	%r6, [%rd7];
	ld.global.nc.u32 	%r7, [%rd7+4];
	ld.global.nc.u32 	%r8, [%rd7+8];
	st.global.u32 	[%rd6], %r6;
	st.global.u32 	[%rd6+4], %r7;
	st.global.u32 	[%rd6+8], %r8;
$L__BB7_2:
	ret;

}
	// .globl	_Z10testKernelI13uint3_alignedEvPT_PKS1_i
.visible .entry _Z10testKernelI13uint3_alignedEvPT_PKS1_i(
	.param .u64 .ptr .align 1 _Z10testKernelI13uint3_alignedEvPT_PKS1_i_param_0,
	.param .u64 .ptr .align 1 _Z10testKernelI13uint3_alignedEvPT_PKS1_i_param_1,
	.param .u32 _Z10testKernelI13uint3_alignedEvPT_PKS1_i_param_2
)
{
	.reg .pred 	%p<2>;
	.reg .b32 	%r<11>;
	.reg .b64 	%rd<9>;

	ld.param.u64 	%rd1, [_Z10testKernelI13uint3_alignedEvPT_PKS1_i_param_0];
	ld.param.u64 	%rd2, [_Z10testKernelI13uint3_alignedEvPT_PKS1_i_param_1];
	ld.param.u32 	%r2, [_Z10testKernelI13uint3_alignedEvPT_PKS1_i_param_2];
	mov.u32 	%r3, %ntid.x;
	mov.u32 	%r4, %ctaid.x;
	mov.u32 	%r5, %tid.x;
	mad.lo.s32 	%r1, %r3, %r4, %r5;
	setp.ge.s32 	%p1, %r1, %r2;
	@%p1 bra 	$L__BB8_2;
	cvta.to.global.u64 	%rd3, %rd2;
	cvta.to.global.u64 	%rd4, %rd1;
	mul.wide.s32 	%rd5, %r1, 16;
	add.s64 	%rd6, %rd4, %rd5;
	add.s64 	%rd7, %rd3, %rd5;
	ld.global.nc.v4.u32 	{%r6, %r7, %r8, %r9}, [%rd7];
	mov.b64 	%rd8, {%r8, %r9};
	{ .reg .b32 tmp; mov.b64 {tmp, %r10}, %rd8; }
	st.global.v4.u32 	[%rd6], {%r6, %r7, %r8, %r10};
$L__BB8_2:
	ret;

}
	// .globl	_Z10testKernelI16uint4_misalignedEvPT_PKS1_i
.visible .entry _Z10testKernelI16uint4_misalignedEvPT_PKS1_i(
	.param .u64 .ptr .align 1 _Z10testKernelI16uint4_misalignedEvPT_PKS1_i_param_0,
	.param .u64 .ptr .align 1 _Z10testKernelI16uint4_misalignedEvPT_PKS1_i_param_1,
	.param .u32 _Z10testKernelI16uint4_misalignedEvPT_PKS1_i_param_2
)
{
	.reg .pred 	%p<2>;
	.reg .b32 	%r<10>;
	.reg .b64 	%rd<8>;

	ld.param.u64 	%rd1, [_Z10testKernelI16uint4_misalignedEvPT_PKS1_i_param_0];
	ld.param.u64 	%rd2, [_Z10testKernelI16uint4_misalignedEvPT_PKS1_i_param_1];
	ld.param.u32 	%r2, [_Z10testKernelI16uint4_misalignedEvPT_PKS1_i_param_2];
	mov.u32 	%r3, %ntid.x;
	mov.u32 	%r4, %ctaid.x;
	mov.u32 	%r5, %tid.x;
	mad.lo.s32 	%r1, %r3, %r4, %r5;
	setp.ge.s32 	%p1, %r1, %r2;
	@%p1 bra 	$L__BB9_2;
	cvta.to.global.u64 	%rd3, %rd2;
	cvta.to.global.u64 	%rd4, %rd1;
	mul.wide.s32 	%rd5, %r1, 16;
	add.s64 	%rd6, %rd4, %rd5;
	add.s64 	%rd7, %rd3, %rd5;
	ld.global.nc.u32 	%r6, [%rd7];
	ld.global.nc.u32 	%r7, [%rd7+4];
	ld.global.nc.u32 	%r8, [%rd7+8];
	ld.global.nc.u32 	%r9, [%rd7+12];
	st.global.u32 	[%rd6], %r6;
	st.global.u32 	[%rd6+4], %r7;
	st.global.u32 	[%rd6+8], %r8;
	st.global.u32 	[%rd6+12], %r9;
$L__BB9_2:
	ret;

}
	// .globl	_Z10testKernelI13uint4_alignedEvPT_PKS1_i
.visible .entry _Z10testKernelI13uint4_alignedEvPT_PKS1_i(
	.param .u64 .ptr .align 1 _Z10testKernelI13uint4_alignedEvPT_PKS1_i_param_0,
	.param .u64 .ptr .align 1 _Z10testKernelI13uint4_alignedEvPT_PKS1_i_param_1,
	.param .u32 _Z10testKernelI13uint4_alignedEvPT_PKS1_i_param_2
)
{
	.reg .pred 	%p<2>;
	.reg .b32 	%r<10>;
	.reg .b64 	%rd<8>;

	ld.param.u64 	%rd1, [_Z10testKernelI13uint4_alignedEvPT_PKS1_i_param_0];
	ld.param.u64 	%rd2, [_Z10testKernelI13uint4_alignedEvPT_PKS1_i_param_1];
	ld.param.u32 	%r2, [_Z10testKernelI13uint4_alignedEvPT_PKS1_i_param_2];
	mov.u32 	%r3, %ntid.x;
	mov.u32 	%r4, %ctaid.x;
	mov.u32 	%r5, %tid.x;
	mad.lo.s32 	%r1, %r3, %r4, %r5;
	setp.ge.s32 	%p1, %r1, %r2;
	@%p1 bra 	$L__BB10_2;
	cvta.to.global.u64 	%rd3, %rd2;
	cvta.to.global.u64 	%rd4, %rd1;
	mul.wide.s32 	%rd5, %r1, 16;
	add.s64 	%rd6, %rd4, %rd5;
	add.s64 	%rd7, %rd3, %rd5;
	ld.global.nc.v4.u32 	{%r6, %r7, %r8, %r9}, [%rd7];
	st.global.v4.u32 	[%rd6], {%r6, %r7, %r8, %r9};
$L__BB10_2:
	ret;

}
	// .globl	_Z10testKernelI16uint8_misalignedEvPT_PKS1_i
.visible .entry _Z10testKernelI16uint8_misalignedEvPT_PKS1_i(
	.param .u64 .ptr .align 1 _Z10testKernelI16uint8_misalignedEvPT_PKS1_i_param_0,
	.param .u64 .ptr .align 1 _Z10testKernelI16uint8_misalignedEvPT_PKS1_i_param_1,
	.param .u32 _Z10testKernelI16uint8_misalignedEvPT_PKS1_i_param_2
)
{
	.reg .pred 	%p<2>;
	.reg .b32 	%r<14>;
	.reg .b64 	%rd<8>;

	ld.param.u64 	%rd1, [_Z10testKernelI16uint8_misalignedEvPT_PKS1_i_param_0];
	ld.param.u64 	%rd2, [_Z10testKernelI16uint8_misalignedEvPT_PKS1_i_param_1];
	ld.param.u32 	%r2, [_Z10testKernelI16uint8_misalignedEvPT_PKS1_i_param_2];
	mov.u32 	%r3, %ntid.x;
	mov.u32 	%r4, %ctaid.x;
	mov.u32 	%r5, %tid.x;
	mad.lo.s32 	%r1, %r3, %r4, %r5;
	setp.ge.s32 	%p1, %r1, %r2;
	@%p1 bra 	$L__BB11_2;
	cvta.to.global.u64 	%rd3, %rd2;
	cvta.to.global.u64 	%rd4, %rd1;
	mul.wide.s32 	%rd5, %r1, 32;
	add.s64 	%rd6, %rd4, %rd5;
	add.s64 	%rd7, %rd3, %rd5;
	ld.global.nc.u32 	%r6, [%rd7];
	ld.global.nc.u32 	%r7, [%rd7+4];
	ld.global.nc.u32 	%r8, [%rd7+8];
	ld.global.nc.u32 	%r9, [%rd7+12];
	ld.global.nc.u32 	%r10, [%rd7+16];
	ld.global.nc.u32 	%r11, [%rd7+20];
	ld.global.nc.u32 	%r12, [%rd7+24];
	ld.global.nc.u32 	%r13, [%rd7+28];
	st.global.u32 	[%rd6], %r6;
	st.global.u32 	[%rd6+4], %r7;
	st.global.u32 	[%rd6+8], %r8;
	st.global.u32 	[%rd6+12], %r9;
	st.global.u32 	[%rd6+16], %r10;
	st.global.u32 	[%rd6+20], %r11;
	st.global.u32 	[%rd6+24], %r12;
	st.global.u32 	[%rd6+28], %r13;
$L__BB11_2:
	ret;

}
	// .globl	_Z10testKernelI13uint8_alignedEvPT_PKS1_i
.visible .entry _Z10testKernelI13uint8_alignedEvPT_PKS1_i(
	.param .u64 .ptr .align 1 _Z10testKernelI13uint8_alignedEvPT_PKS1_i_param_0,
	.param .u64 .ptr .align 1 _Z10testKernelI13uint8_alignedEvPT_PKS1_i_param_1,
	.param .u32 _Z10testKernelI13uint8_alignedEvPT_PKS1_i_param_2
)
{
	.reg .pred 	%p<2>;
	.reg .b32 	%r<14>;
	.reg .b64 	%rd<8>;

	ld.param.u64 	%rd1, [_Z10testKernelI13uint8_alignedEvPT_PKS1_i_param_0];
	ld.param.u64 	%rd2, [_Z10testKernelI13uint8_alignedEvPT_PKS1_i_param_1];
	ld.param.u32 	%r2, [_Z10testKernelI13uint8_alignedEvPT_PKS1_i_param_2];
	mov.u32 	%r3, %ntid.x;
	mov.u32 	%r4, %ctaid.x;
	mov.u32 	%r5, %tid.x;
	mad.lo.s32 	%r1, %r3, %r4, %r5;
	setp.ge.s32 	%p1, %r1, %r2;
	@%p1 bra 	$L__BB12_2;
	cvta.to.global.u64 	%rd3, %rd2;
	cvta.to.global.u64 	%rd4, %rd1;
	mul.wide.s32 	%rd5, %r1, 32;
	add.s64 	%rd6, %rd4, %rd5;
	add.s64 	%rd7, %rd3, %rd5;
	ld.global.nc.v4.u32 	{%r6, %r7, %r8, %r9}, [%rd7];
	ld.global.nc.v4.u32 	{%r10, %r11, %r12, %r13}, [%rd7+16];
	st.global.v4.u32 	[%rd6], {%r6, %r7, %r8, %r9};
	st.global.v4.u32 	[%rd6+16], {%r10, %r11, %r12, %r13};
$L__BB12_2:
	ret;

}


// ===== COMPILED SASS (sm_100) =====

	.target	sm_100

	.elftype	@"ET_EXEC"


//--------------------- .note.nv.tkinfo           --------------------------
	.section	.note.nv.tkinfo,"",@"SHT_NOTE"
	.sectionflags	@"SHF_NOTE_NV_TKINFO"
	.tkinfo
        /*0018*/ 	.word	0x00000002
        /*0030*/ 	.string	""
        /*0030*/ 	.string	"ptxas"
        /*0030*/ 	.string	"Cuda compilation tools, release 13.0, V13.0.88"
        /*0030*/ 	.string	"Build cuda_13.0.r13.0/compiler.36424714_0"
        /*0030*/ 	.string	"-arch sm_100 -m 64 "



//--------------------- .note.nv.cuinfo           --------------------------
	.section	.note.nv.cuinfo,"",@"SHT_NOTE"
	.sectionflags	@"SHF_NOTE_NV_CUINFO"
        /*0018*/ 	.short	0x0002
        /*001a*/ 	.short	0x0064
        /*001c*/ 	.short	0x0082
	.zero		2


//--------------------- .nv.info                  --------------------------
	.section	.nv.info,"",@"SHT_CUDA_INFO"
	.align	4


	//----- nvinfo : EIATTR_REGCOUNT
	.align		4
        /*0000*/ 	.byte	0x04, 0x2f
        /*0002*/ 	.short	(.L_1 - .L_0)
	.align		4
.L_0:
        /*0004*/ 	.word	index@(_Z10testKernelIhEvPT_PKS0_i)
        /*0008*/ 	.word	0x00000008


	//----- nvinfo : EIATTR_FRAME_SIZE
	.align		4
.L_1:
        /*000c*/ 	.byte	0x04, 0x11
        /*000e*/ 	.short	(.L_3 - .L_2)
	.align		4
.L_2:
        /*0010*/ 	.word	index@(_Z10testKernelIhEvPT_PKS0_i)
        /*0014*/ 	.word	0x00000000


	//----- nvinfo : EIATTR_REGCOUNT
	.align		4
.L_3:
        /*0018*/ 	.byte	0x04, 0x2f
        /*001a*/ 	.short	(.L_5 - .L_4)
	.align		4
.L_4:
        /*001c*/ 	.word	index@(_Z10testKernelI17uchar4_misalignedEvPT_PKS1_i)
        /*0020*/ 	.word	0x00000012


	//----- nvinfo : EIATTR_FRAME_SIZE
	.align		4
.L_5:
        /*0024*/ 	.byte	0x04, 0x11
        /*0026*/ 	.short	(.L_7 - .L_6)
	.align		4
.L_6:
        /*0028*/ 	.word	index@(_Z10testKernelI17uchar4_misalignedEvPT_PKS1_i)
        /*002c*/ 	.word	0x00000000


	//----- nvinfo : EIATTR_REGCOUNT
	.align		4
.L_7:
        /*0030*/ 	.byte	0x04, 0x2f
        /*0032*/ 	.short	(.L_9 - .L_8)
	.align		4
.L_8:
        /*0034*/ 	.word	index@(_Z10testKernelI14uchar4_alignedEvPT_PKS1_i)
        /*0038*/ 	.word	0x0000000a


	//----- nvinfo : EIATTR_FRAME_SIZE
	.align		4
.L_9:
        /*003c*/ 	.byte	0x04, 0x11
        /*003e*/ 	.short	(.L_11 - .L_10)
	.align		4
.L_10:
        /*0040*/ 	.word	index@(_Z10testKernelI14uchar4_alignedEvPT_PKS1_i)
        /*0044*/ 	.word	0x00000000


	//----- nvinfo : EIATTR_REGCOUNT
	.align		4
.L_11:
        /*0048*/ 	.byte	0x04, 0x2f
        /*004a*/ 	.short	(.L_13 - .L_12)
	.align		4
.L_12:
        /*004c*/ 	.word	index@(_Z10testKernelItEvPT_PKS0_i)
        /*0050*/ 	.word	0x0000000a


	//----- nvinfo : EIATTR_FRAME_SIZE
	.align		4
.L_13:
        /*0054*/ 	.byte	0x04, 0x11
        /*0056*/ 	.short	(.L_15 - .L_14)
	.align		4
.L_14:
        /*0058*/ 	.word	index@(_Z10testKernelItEvPT_PKS0_i)
        /*005c*/ 	.word	0x00000000


	//----- nvinfo : EIATTR_REGCOUNT
	.align		4
.L_15:
        /*0060*/ 	.byte	0x04, 0x2f
        /*0062*/ 	.short	(.L_17 - .L_16)
	.align		4
.L_16:
        /*0064*/ 	.word	index@(_Z10testKernelIjEvPT_PKS0_i)
        /*0068*/ 	.word	0x0000000a


	//----- nvinfo : EIATTR_FRAME_SIZE
	.align		4
.L_17:
        /*006c*/ 	.byte	0x04, 0x11
        /*006e*/ 	.short	(.L_19 - .L_18)
	.align		4
.L_18:
        /*0070*/ 	.word	index@(_Z10testKernelIjEvPT_PKS0_i)
        /*0074*/ 	.word	0x00000000


	//----- nvinfo : EIATTR_REGCOUNT
	.align		4
.L_19:
        /*0078*/ 	.byte	0x04, 0x2f
        /*007a*/ 	.short	(.L_21 - .L_20)
	.align		4
.L_20:
        /*007c*/ 	.word	index@(_Z10testKernelI16uint2_misalignedEvPT_PKS1_i)
        /*0080*/ 	.word	0x0000000e


	//----- nvinfo : EIATTR_FRAME_SIZE
	.align		4
.L_21:
        /*0084*/ 	.byte	0x04, 0x11
        /*0086*/ 	.short	(.L_23 - .L_22)
	.align		4
.L_22:
        /*0088*/ 	.word	index@(_Z10testKernelI16uint2_misalignedEvPT_PKS1_i)
        /*008c*/ 	.word	0x00000000


	//----- nvinfo : EIATTR_REGCOUNT
	.align		4
.L_23:
        /*0090*/ 	.byte	0x04, 0x2f
        /*0092*/ 	.short	(.L_25 - .L_24)
	.align		4
.L_24:
        /*0094*/ 	.word	index@(_Z10testKernelI13uint2_alignedEvPT_PKS1_i)
        /*0098*/ 	.word	0x0000000a


	//----- nvinfo : EIATTR_FRAME_SIZE
	.align		4
.L_25:
        /*009c*/ 	.byte	0x04, 0x11
        /*009e*/ 	.short	(.L_27 - .L_26)
	.align		4
.L_26:
        /*00a0*/ 	.word	index@(_Z10testKernelI13uint2_alignedEvPT_PKS1_i)
        /*00a4*/ 	.word	0x00000000


	//----- nvinfo : EIATTR_REGCOUNT
	.align		4
.L_27:
        /*00a8*/ 	.byte	0x04, 0x2f
        /*00aa*/ 	.short	(.L_29 - .L_28)
	.align		4
.L_28:
        /*00ac*/ 	.word	index@(_Z10testKernelI16uint3_misalignedEvPT_PKS1_i)
        /*00b0*/ 	.word	0x00000010


	//----- nvinfo : EIATTR_FRAME_SIZE
	.align		4
.L_29:
        /*00b4*/ 	.byte	0x04, 0x11
        /*00b6*/ 	.short	(.L_31 - .L_30)
	.align		4
.L_30:
        /*00b8*/ 	.word	index@(_Z10testKernelI16uint3_misalignedEvPT_PKS1_i)
        /*00bc*/ 	.word	0x00000000


	//----- nvinfo : EIATTR_REGCOUNT
	.align		4
.L_31:
        /*00c0*/ 	.byte	0x04, 0x2f
        /*00c2*/ 	.short	(.L_33 - .L_32)
	.align		4
.L_32:
        /*00c4*/ 	.word	index@(_Z10testKernelI13uint3_alignedEvPT_PKS1_i)
        /*00c8*/ 	.word	0x0000000e


	//----- nvinfo : EIATTR_FRAME_SIZE
	.align		4
.L_33:
        /*00cc*/ 	.byte	0x04, 0x11
        /*00ce*/ 	.short	(.L_35 - .L_34)
	.align		4
.L_34:
        /*00d0*/ 	.word	index@(_Z10testKernelI13uint3_alignedEvPT_PKS1_i)
        /*00d4*/ 	.word	0x00000000


	//----- nvinfo : EIATTR_REGCOUNT
	.align		4
.L_35:
        /*00d8*/ 	.byte	0x04, 0x2f
        /*00da*/ 	.short	(.L_37 - .L_36)
	.align		4
.L_36:
        /*00dc*/ 	.word	index@(_Z10testKernelI16uint4_misalignedEvPT_PKS1_i)
        /*00e0*/ 	.word	0x00000012


	//----- nvinfo : EIATTR_FRAME_SIZE
	.align		4
.L_37:
        /*00e4*/ 	.byte	0x04, 0x11
        /*00e6*/ 	.short	(.L_39 - .L_38)
	.align		4
.L_38:
        /*00e8*/ 	.word	index@(_Z10testKernelI16uint4_misalignedEvPT_PKS1_i)
        /*00ec*/ 	.word	0x00000000


	//----- nvinfo : EIATTR_REGCOUNT
	.align		4
.L_39:
        /*00f0*/ 	.byte	0x04, 0x2f
        /*00f2*/ 	.short	(.L_41 - .L_40)
	.align		4
.L_40:
        /*00f4*/ 	.word	index@(_Z10testKernelI13uint4_alignedEvPT_PKS1_i)
        /*00f8*/ 	.word	0x0000000e


	//----- nvinfo : EIATTR_FRAME_SIZE
	.align		4
.L_41:
        /*00fc*/ 	.byte	0x04, 0x11
        /*00fe*/ 	.short	(.L_43 - .L_42)
	.align		4
.L_42:
        /*0100*/ 	.word	index@(_Z10testKernelI13uint4_alignedEvPT_PKS1_i)
        /*0104*/ 	.word	0x00000000


	//----- nvinfo : EIATTR_REGCOUNT
	.align		4
.L_43:
        /*0108*/ 	.byte	0x04, 0x2f
        /*010a*/ 	.short	(.L_45 - .L_44)
	.align		4
.L_44:
        /*010c*/ 	.word	index@(_Z10testKernelI16uint8_misalignedEvPT_PKS1_i)
        /*0110*/ 	.word	0x0000001a


	//----- nvinfo : EIATTR_FRAME_SIZE
	.align		4
.L_45:
        /*0114*/ 	.byte	0x04, 0x11
        /*0116*/ 	.short	(.L_47 - .L_46)
	.align		4
.L_46:
        /*0118*/ 	.word	index@(_Z10testKernelI16uint8_misalignedEvPT_PKS1_i)
        /*011c*/ 	.word	0x00000000


	//----- nvinfo : EIATTR_REGCOUNT
	.align		4
.L_47:
        /*0120*/ 	.byte	0x04, 0x2f
        /*0122*/ 	.short	(.L_49 - .L_48)
	.align		4
.L_48:
        /*0124*/ 	.word	index@(_Z10testKernelI13uint8_alignedEvPT_PKS1_i)
        /*0128*/ 	.word	0x00000012


	//----- nvinfo : EIATTR_FRAME_SIZE
	.align		4
.L_49:
        /*012c*/ 	.byte	0x04, 0x11
        /*012e*/ 	.short	(.L_51 - .L_50)
	.align		4
.L_50:
        /*0130*/ 	.word	index@(_Z10testKernelI13uint8_alignedEvPT_PKS1_i)
        /*0134*/ 	.word	0x00000000


	//----- nvinfo : EIATTR_MIN_STACK_SIZE
	.align		4
.L_51:
        /*0138*/ 	.byte	0x04, 0x12
        /*013a*/ 	.short	(.L_53 - .L_52)
	.align		4
.L_52:
        /*013c*/ 	.word	index@(_Z10testKernelI13uint8_alignedEvPT_PKS1_i)
        /*0140*/ 	.word	0x00000000


	//----- nvinfo : EIATTR_MIN_STACK_SIZE
	.align		4
.L_53:
        /*0144*/ 	.byte	0x04, 0x12
        /*0146*/ 	.short	(.L_55 - .L_54)
	.align		4
.L_54:
        /*0148*/ 	.word	index@(_Z10testKernelI16uint8_misalignedEvPT_PKS1_i)
        /*014c*/ 	.word	0x00000000


	//----- nvinfo : EIATTR_MIN_STACK_SIZE
	.align		4
.L_55:
        /*0150*/ 	.byte	0x04, 0x12
        /*0152*/ 	.short	(.L_57 - .L_56)
	.align		4
.L_56:
        /*0154*/ 	.word	index@(_Z10testKernelI13uint4_alignedEvPT_PKS1_i)
        /*0158*/ 	.word	0x00000000


	//----- nvinfo : EIATTR_MIN_STACK_SIZE
	.align		4
.L_57:
        /*015c*/ 	.byte	0x04, 0x12
        /*015e*/ 	.short	(.L_59 - .L_58)
	.align		4
.L_58:
        /*0160*/ 	.word	index@(_Z10testKernelI16uint4_misalignedEvPT_PKS1_i)
        /*0164*/ 	.word	0x00000000


	//----- nvinfo : EIATTR_MIN_STACK_SIZE
	.align		4
.L_59:
        /*0168*/ 	.byte	0x04, 0x12
        /*016a*/ 	.short	(.L_61 - .L_60)
	.align		4
.L_60:
        /*016c*/ 	.word	index@(_Z10testKernelI13uint3_alignedEvPT_PKS1_i)
        /*0170*/ 	.word	0x00000000


	//----- nvinfo : EIATTR_MIN_STACK_SIZE
	.align		4
.L_61:
        /*0174*/ 	.byte	0x04, 0x12
        /*0176*/ 	.short	(.L_63 - .L_62)
	.align		4
.L_62:
        /*0178*/ 	.word	index@(_Z10testKernelI16uint3_misalignedEvPT_PKS1_i)
        /*017c*/ 	.word	0x00000000


	//----- nvinfo : EIATTR_MIN_STACK_SIZE
	.align		4
.L_63:
        /*0180*/ 	.byte	0x04, 0x12
        /*0182*/ 	.short	(.L_65 - .L_64)
	.align		4
.L_64:
        /*0184*/ 	.word	index@(_Z10testKernelI13uint2_alignedEvPT_PKS1_i)
        /*0188*/ 	.word	0x00000000


	//----- nvinfo : EIATTR_MIN_STACK_SIZE
	.align		4
.L_65:
        /*018c*/ 	.byte	0x04, 0x12
        /*018e*/ 	.short	(.L_67 - .L_66)
	.align		4
.L_66:
        /*0190*/ 	.word	index@(_Z10testKernelI16uint2_misalignedEvPT_PKS1_i)
        /*0194*/ 	.word	0x00000000


	//----- nvinfo : EIATTR_MIN_STACK_SIZE
	.align		4
.L_67:
        /*0198*/ 	.byte	0x04, 0x12
        /*019a*/ 	.short	(.L_69 - .L_68)
	.align		4
.L_68:
        /*019c*/ 	.word	index@(_Z10testKernelIjEvPT_PKS0_i)
        /*01a0*/ 	.word	0x00000000


	//----- nvinfo : EIATTR_MIN_STACK_SIZE
	.align		4
.L_69:
        /*01a4*/ 	.byte	0x04, 0x12
        /*01a6*/ 	.short	(.L_71 - .L_70)
	.align		4
.L_70:
        /*01a8*/ 	.word	index@(_Z10testKernelItEvPT_PKS0_i)
        /*01ac*/ 	.word	0x00000000


	//----- nvinfo : EIATTR_MIN_STACK_SIZE
	.align		4
.L_71:
        /*01b0*/ 	.byte	0x04, 0x12
        /*01b2*/ 	.short	(.L_73 - .L_72)
	.align		4
.L_72:
        /*01b4*/ 	.word	index@(_Z10testKernelI14uchar4_alignedEvPT_PKS1_i)
        /*01b8*/ 	.word	0x00000000


	//----- nvinfo : EIATTR_MIN_STACK_SIZE
	.align		4
.L_73:
        /*01bc*/ 	.byte	0x04, 0x12
        /*01be*/ 	.short	(.L_75 - .L_74)
	.align		4
.L_74:
        /*01c0*/ 	.word	index@(_Z10testKernelI17uchar4_misalignedEvPT_PKS1_i)
        /*01c4*/ 	.word	0x00000000


	//----- nvinfo : EIATTR_MIN_STACK_SIZE
	.align		4
.L_75:
        /*01c8*/ 	.byte	0x04, 0x12
        /*01ca*/ 	.short	(.L_77 - .L_76)
	.align		4
.L_76:
        /*01cc*/ 	.word	index@(_Z10testKernelIhEvPT_PKS0_i)
        /*01d0*/ 	.word	0x00000000
.L_77:


//--------------------- .nv.compat                --------------------------
	.section	.nv.compat,"",@"SHT_CUDA_COMPAT_INFO"
	.align	4
        /*0000*/ 	.byte	0x02, 0x09, 0x00, 0x00, 0x02, 0x02, 0x01, 0x00, 0x02, 0x05, 0x05, 0x00, 0x03, 0x07, 0x01, 0x01
        /*0010*/ 	.byte	0x02, 0x03, 0x00, 0x00, 0x02, 0x06, 0x01, 0x00, 0x04, 0x0b, 0x08, 0x00, 0x09, 0x00, 0x00, 0x00
        /*0020*/ 	.byte	0x00, 0x00, 0x00, 0x00


//--------------------- .nv.info._Z10testKernelI13uint8_alignedEvPT_PKS1_i --------------------------
	.section	.nv.info._Z10testKernelI13uint8_alignedEvPT_PKS1_i,"",@"SHT_CUDA_INFO"
	.sectionflags	@""
	.align	4


	//----- nvinfo : EIATTR_CUDA_API_VERSION
	.align		4
        /*0000*/ 	.byte	0x04, 0x37
        /*0002*/ 	.short	(.L_79 - .L_78)
.L_78:
        /*0004*/ 	.word	0x00000082


	//----- nvinfo : EIATTR_KPARAM_INFO
	.align		4
.L_79:
        /*0008*/ 	.byte	0x04, 0x17
        /*000a*/ 	.short	(.L_81 - .L_80)
.L_80:
        /*000c*/ 	.word	0x00000000
        /*0010*/ 	.short	0x0002
        /*0012*/ 	.short	0x0010
        /*0014*/ 	.byte	0x00, 0xf0, 0x11, 0x00


	//----- nvinfo : EIATTR_KPARAM_INFO
	.align		4
.L_81:
        /*0018*/ 	.byte	0x04, 0x17
        /*001a*/ 	.short	(.L_83 - .L_82)
.L_82:
        /*001c*/ 	.word	0x00000000
        /*0020*/ 	.short	0x0001
        /*0022*/ 	.short	0x0008
        /*0024*/ 	.byte	0x00, 0xf5, 0x21, 0x00


	//----- nvinfo : EIATTR_KPARAM_INFO
	.align		4
.L_83:
        /*0028*/ 	.byte	0x04, 0x17
        /*002a*/ 	.short	(.L_85 - .L_84)
.L_84:
        /*002c*/ 	.word	0x00000000
        /*0030*/ 	.short	0x0000
        /*0032*/ 	.short	0x0000
        /*0034*/ 	.byte	0x00, 0xf5, 0x21, 0x00


	//----- nvinfo : EIATTR_SPARSE_MMA_MASK
	.align		4
.L_85:
        /*0038*/ 	.byte	0x03, 0x50
        /*003a*/ 	.short	0x0000


	//----- nvinfo : EIATTR_MAXREG_COUNT
	.align		4
        /*003c*/ 	.byte	0x03, 0x1b
        /*003e*/ 	.short	0x00ff


	//----- nvinfo : EIATTR_MERCURY_ISA_VERSION
	.align		4
        /*0040*/ 	.byte	0x03, 0x5f
        /*0042*/ 	.short	0x0101


	//----- nvinfo : EIATTR_VRC_CTA_INIT_COUNT
	.align		4
        /*0044*/ 	.byte	0x02, 0x4a
	.zero		1
	.zero		1


	//----- nvinfo : EIATTR_EXIT_INSTR_OFFSETS
	.align		4
        /*0048*/ 	.byte	0x04, 0x1c
        /*004a*/ 	.short	(.L_87 - .L_86)


	//   ....[0]....
.L_86:
        /*004c*/ 	.word	0x00000070


	//   ....[1]....
        /*0050*/ 	.word	0x00000110


	//----- nvinfo : EIATTR_CBANK_PARAM_SIZE
	.align		4
.L_87:
        /*0054*/ 	.byte	0x03, 0x19
        /*0056*/ 	.short	0x0014


	//----- nvinfo : EIATTR_PARAM_CBANK
	.align		4
        /*0058*/ 	.byte	0x04, 0x0a
        /*005a*/ 	.short	(.L_89 - .L_88)
	.align		4
.L_88:
        /*005c*/ 	.word	index@(.nv.constant0._Z10testKernelI13uint8_alignedEvPT_PKS1_i)
        /*0060*/ 	.short	0x0380
        /*0062*/ 	.short	0x0014


	//----- nvinfo : EIATTR_SW_WAR
	.align		4
.L_89:
        /*0064*/ 	.byte	0x04, 0x36
        /*0066*/ 	.short	(.L_91 - .L_90)
.L_90:
        /*0068*/ 	.word	0x00000008
.L_91:


//--------------------- .nv.info._Z10testKernelI16uint8_misalignedEvPT_PKS1_i --------------------------
	.section	.nv.info._Z10testKernelI16uint8_misalignedEvPT_PKS1_i,"",@"SHT_CUDA_INFO"
	.sectionflags	@""
	.align	4


	//----- nvinfo : EIATTR_CUDA_API_VERSION
	.align		4
        /*0000*/ 	.byte	0x04, 0x37
        /*0002*/ 	.short	(.L_93 - .L_92)
.L_92:
        /*0004*/ 	.word	0x00000082


	//----- nvinfo : EIATTR_KPARAM_INFO
	.align		4
.L_93:
        /*0008*/ 	.byte	0x04, 0x17
        /*000a*/ 	.short	(.L_95 - .L_94)
.L_94:
        /*000c*/ 	.word	0x00000000
        /*0010*/ 	.short	0x0002
        /*0012*/ 	.short	0x0010
        /*0014*/ 	.byte	0x00, 0xf0, 0x11, 0x00


	//----- nvinfo : EIATTR_KPARAM_INFO
	.align		4
.L_95:
        /*0018*/ 	.byte	0x04, 0x17
        /*001a*/ 	.short	(.L_97 - .L_96)
.L_96:
        /*001c*/ 	.word	0x00000000
        /*0020*/ 	.short	0x0001
        /*0022*/ 	.short	0x0008
        /*0024*/ 	.byte	0x00, 0xf5, 0x21, 0x00


	//----- nvinfo : EIATTR_KPARAM_INFO
	.align		4
.L_97:
        /*0028*/ 	.byte	0x04, 0x17
        /*002a*/ 	.short	(.L_99 - .L_98)
.L_98:
        /*002c*/ 	.word	0x00000000
        /*0030*/ 	.short	0x0000
        /*0032*/ 	.short	0x0000
        /*0034*/ 	.byte	0x00, 0xf5, 0x21, 0x00


	//----- nvinfo : EIATTR_SPARSE_MMA_MASK
	.align		4
.L_99:
        /*0038*/ 	.byte	0x03, 0x50
        /*003a*/ 	.short	0x0000


	//----- nvinfo : EIATTR_MAXREG_COUNT
	.align		4
        /*003c*/ 	.byte	0x03, 0x1b
        /*003e*/ 	.short	0x00ff


	//----- nvinfo : EIATTR_MERCURY_ISA_VERSION
	.align		4
        /*0040*/ 	.byte	0x03, 0x5f
        /*0042*/ 	.short	0x0101


	//----- nvinfo : EIATTR_VRC_CTA_INIT_COUNT
	.align		4
        /*0044*/ 	.byte	0x02, 0x4a
	.zero		1
	.zero		1


	//----- nvinfo : EIATTR_EXIT_INSTR_OFFSETS
	.align		4
        /*0048*/ 	.byte	0x04, 0x1c
        /*004a*/ 	.short	(.L_101 - .L_100)


	//   ....[0]....
.L_100:
        /*004c*/ 	.word	0x00000070


	//   ....[1]....
        /*0050*/ 	.word	0x000001d0


	//----- nvinfo : EIATTR_CBANK_PARAM_SIZE
	.align		4
.L_101:
        /*0054*/ 	.byte	0x03, 0x19
        /*0056*/ 	.short	0x0014


	//----- nvinfo : EIATTR_PARAM_CBANK
	.align		4
        /*0058*/ 	.byte	0x04, 0x0a
        /*005a*/ 	.short	(.L_103 - .L_102)
	.align		4
.L_102:
        /*005c*/ 	.word	index@(.nv.constant0._Z10testKernelI16uint8_misalignedEvPT_PKS1_i)
        /*0060*/ 	.short	0x0380
        /*0062*/ 	.short	0x0014


	//----- nvinfo : EIATTR_SW_WAR
	.align		4
.L_103:
        /*0064*/ 	.byte	0x04, 0x36
        /*0066*/ 	.short	(.L_105 - .L_104)
.L_104:
        /*0068*/ 	.word	0x00000008
.L_105:


//--------------------- .nv.info._Z10testKernelI13uint4_alignedEvPT_PKS1_i --------------------------
	.section	.nv.info._Z10testKernelI13uint4_alignedEvPT_PKS1_i,"",@"SHT_CUDA_INFO"
	.sectionflags	@""
	.align	4


	//----- nvinfo : EIATTR_CUDA_API_VERSION
	.align		4
        /*0000*/ 	.byte	0x04, 0x37
        /*0002*/ 	.short	(.L_107 - .L_106)
.L_106:
        /*0004*/ 	.word	0x00000082


	//----- nvinfo : EIATTR_KPARAM_INFO
	.align		4
.L_107:
        /*0008*/ 	.byte	0x04, 0x17
        /*000a*/ 	.short	(.L_109 - .L_108)
.L_108:
        /*000c*/ 	.word	0x00000000
        /*0010*/ 	.short	0x0002
        /*0012*/ 	.short	0x0010
        /*0014*/ 	.byte	0x00, 0xf0, 0x11, 0x00


	//----- nvinfo : EIATTR_KPARAM_INFO
	.align		4
.L_109:
        /*0018*/ 	.byte	0x04, 0x17
        /*001a*/ 	.short	(.L_111 - .L_110)
.L_110:
        /*001c*/ 	.word	0x00000000
        /*0020*/ 	.short	0x0001
        /*0022*/ 	.short	0x0008
        /*0024*/ 	.byte	0x00, 0xf5, 0x21, 0x00


	//----- nvinfo : EIATTR_KPARAM_INFO
	.align		4
.L_111:
        /*0028*/ 	.byte	0x04, 0x17
        /*002a*/ 	.short	(.L_113 - .L_112)
.L_112:
        /*002c*/ 	.word	0x00000000
        /*0030*/ 	.short	0x0000
        /*0032*/ 	.short	0x0000
        /*0034*/ 	.byte	0x00, 0xf5, 0x21, 0x00


	//----- nvinfo : EIATTR_SPARSE_MMA_MASK
	.align		4
.L_113:
        /*0038*/ 	.byte	0x03, 0x50
        /*003a*/ 	.short	0x0000


	//----- nvinfo : EIATTR_MAXREG_COUNT
	.align		4
        /*003c*/ 	.byte	0x03, 0x1b
        /*003e*/ 	.short	0x00ff


	//----- nvinfo : EIATTR_MERCURY_ISA_VERSION
	.align		4
        /*0040*/ 	.byte	0x03, 0x5f
        /*0042*/ 	.short	0x0101


	//----- nvinfo : EIATTR_VRC_CTA_INIT_COUNT
	.align		4
        /*0044*/ 	.byte	0x02, 0x4a
	.zero		1
	.zero		1


	//----- nvinfo : EIATTR_EXIT_INSTR_OFFSETS
	.align		4
        /*0048*/ 	.byte	0x04, 0x1c
        /*004a*/ 	.short	(.L_115 - .L_114)


	//   ....[0]....
.L_114:
        /*004c*/ 	.word	0x00000070


	//   ....[1]....
        /*0050*/ 	.word	0x000000f0


	//----- nvinfo : EIATTR_CBANK_PARAM_SIZE
	.align		4
.L_115:
        /*0054*/ 	.byte	0x03, 0x19
        /*0056*/ 	.short	0x0014


	//----- nvinfo : EIATTR_PARAM_CBANK
	.align		4
        /*0058*/ 	.byte	0x04, 0x0a
        /*005a*/ 	.short	(.L_117 - .L_116)
	.align		4
.L_116:
        /*005c*/ 	.word	index@(.nv.constant0._Z10testKernelI13uint4_alignedEvPT_PKS1_i)
        /*0060*/ 	.short	0x0380
        /*0062*/ 	.short	0x0014


	//----- nvinfo : EIATTR_SW_WAR
	.align		4
.L_117:
        /*0064*/ 	.byte	0x04, 0x36
        /*0066*/ 	.short	(.L_119 - .L_118)
.L_118:
        /*0068*/ 	.word	0x00000008
.L_119:


//--------------------- .nv.info._Z10testKernelI16uint4_misalignedEvPT_PKS1_i --------------------------
	.section	.nv.info._Z10testKernelI16uint4_misalignedEvPT_PKS1_i,"",@"SHT_CUDA_INFO"
	.sectionflags	@""
	.align	4


	//----- nvinfo : EIATTR_CUDA_API_VERSION
	.align		4
        /*0000*/ 	.byte	0x04, 0x37
        /*0002*/ 	.short	(.L_121 - .L_120)
.L_120:
        /*0004*/ 	.word	0x00000082


	//----- nvinfo : EIATTR_KPARAM_INFO
	.align		4
.L_121:
        /*0008*/ 	.byte	0x04, 0x17
        /*000a*/ 	.short	(.L_123 - .L_122)
.L_122:
        /*000c*/ 	.word	0x00000000
        /*0010*/ 	.short	0x0002
        /*0012*/ 	.short	0x0010
        /*0014*/ 	.byte	0x00, 0xf0, 0x11, 0x00


	//----- nvinfo : EIATTR_KPARAM_INFO
	.align		4
.L_123:
        /*0018*/ 	.byte	0x04, 0x17
        /*001a*/ 	.short	(.L_125 - .L_124)
.L_124:
        /*001c*/ 	.word	0x00000000
        /*0020*/ 	.short	0x0001
        /*0022*/ 	.short	0x0008
        /*0024*/ 	.byte	0x00, 0xf5, 0x21, 0x00


	//----- nvinfo : EIATTR_KPARAM_INFO
	.align		4
.L_125:
        /*0028*/ 	.byte	0x04, 0x17
        /*002a*/ 	.short	(.L_127 - .L_126)
.L_126:
        /*002c*/ 	.word	0x00000000
        /*0030*/ 	.short	0x0000
        /*0032*/ 	.short	0x0000
        /*0034*/ 	.byte	0x00, 0xf5, 0x21, 0x00


	//----- nvinfo : EIATTR_SPARSE_MMA_MASK
	.align		4
.L_127:
        /*0038*/ 	.byte	0x03, 0x50
        /*003a*/ 	.short	0x0000


	//----- nvinfo : EIATTR_MAXREG_COUNT
	.align		4
        /*003c*/ 	.byte	0x03, 0x1b
        /*003e*/ 	.short	0x00ff


	//----- nvinfo : EIATTR_MERCURY_ISA_VERSION
	.align		4
        /*0040*/ 	.byte	0x03, 0x5f
        /*0042*/ 	.short	0x0101


	//----- nvinfo : EIATTR_VRC_CTA_INIT_COUNT
	.align		4
        /*0044*/ 	.byte	0x02, 0x4a
	.zero		1
	.zero		1


	//----- nvinfo : EIATTR_EXIT_INSTR_OFFSETS
	.align		4
        /*0048*/ 	.byte	0x04, 0x1c
        /*004a*/ 	.short	(.L_129 - .L_128)


	//   ....[0]....
.L_128:
        /*004c*/ 	.word	0x00000070


	//   ....[1]....
        /*0050*/ 	.word	0x00000150


	//----- nvinfo : EIATTR_CBANK_PARAM_SIZE
	.align		4
.L_129:
        /*0054*/ 	.byte	0x03, 0x19
        /*0056*/ 	.short	0x0014


	//----- nvinfo : EIATTR_PARAM_CBANK
	.align		4
        /*0058*/ 	.byte	0x04, 0x0a
        /*005a*/ 	.short	(.L_131 - .L_130)
	.align		4
.L_130:
        /*005c*/ 	.word	index@(.nv.constant0._Z10testKernelI16uint4_misalignedEvPT_PKS1_i)
        /*0060*/ 	.short	0x0380
        /*0062*/ 	.short	0x0014


	//----- nvinfo : EIATTR_SW_WAR
	.align		4
.L_131:
        /*0064*/ 	.byte	0x04, 0x36
        /*0066*/ 	.short	(.L_133 - .L_132)
.L_132:
        /*0068*/ 	.word	0x00000008
.L_133:


//--------------------- .nv.info._Z10testKernelI13uint3_alignedEvPT_PKS1_i --------------------------
	.section	.nv.info._Z10testKernelI13uint3_alignedEvPT_PKS1_i,"",@"SHT_CUDA_INFO"
	.sectionflags	@""
	.align	4


	//----- nvinfo : EIATTR_CUDA_API_VERSION
	.align		4
        /*0000*/ 	.byte	0x04, 0x37
        /*0002*/ 	.short	(.L_135 - .L_134)
.L_134:
        /*0004*/ 	.word	0x00000082


	//----- nvinfo : EIATTR_KPARAM_INFO
	.align		4
.L_135:
        /*0008*/ 	.byte	0x04, 0x17
        /*000a*/ 	.short	(.L_137 - .L_136)
.L_136:
        /*000c*/ 	.word	0x00000000
        /*0010*/ 	.short	0x0002
        /*0012*/ 	.short	0x0010
        /*0014*/ 	.byte	0x00, 0xf0, 0x11, 0x00


	//----- nvinfo : EIATTR_KPARAM_INFO
	.align		4
.L_137:
        /*0018*/ 	.byte	0x04, 0x17
        /*001a*/ 	.short	(.L_139 - .L_138)
.L_138:
        /*001c*/ 	.word	0x00000000
        /*0020*/ 	.short	0x0001
        /*0022*/ 	.short	0x0008
        /*0024*/ 	.byte	0x00, 0xf5, 0x21, 0x00


	//----- nvinfo : EIATTR_KPARAM_INFO
	.align		4
.L_139:
        /*0028*/ 	.byte	0x04, 0x17
        /*002a*/ 	.short	(.L_141 - .L_140)
.L_140:
        /*002c*/ 	.word	0x00000000
        /*0030*/ 	.short	0x0000
        /*0032*/ 	.short	0x0000
        /*0034*/ 	.byte	0x00, 0xf5, 0x21, 0x00


	//----- nvinfo : EIATTR_SPARSE_MMA_MASK
	.align		4
.L_141:
        /*0038*/ 	.byte	0x03, 0x50
        /*003a*/ 	.short	0x0000


	//----- nvinfo : EIATTR_MAXREG_COUNT
	.align		4
        /*003c*/ 	.byte	0x03, 0x1b
        /*003e*/ 	.short	0x00ff


	//----- nvinfo : EIATTR_MERCURY_ISA_VERSION
	.align		4
        /*0040*/ 	.byte	0x03, 0x5f
        /*0042*/ 	.short	0x0101


	//----- nvinfo : EIATTR_VRC_CTA_INIT_COUNT
	.align		4
        /*0044*/ 	.byte	0x02, 0x4a
	.zero		1
	.zero		1


	//----- nvinfo : EIATTR_EXIT_INSTR_OFFSETS
	.align		4
        /*0048*/ 	.byte	0x04, 0x1c
        /*004a*/ 	.short	(.L_143 - .L_142)


	//   ....[0]....
.L_142:
        /*004c*/ 	.word	0x00000070


	//   ....[1]....
        /*0050*/ 	.word	0x000000f0


	//----- nvinfo : EIATTR_CBANK_PARAM_SIZE
	.align		4
.L_143:
        /*0054*/ 	.byte	0x03, 0x19
        /*0056*/ 	.short	0x0014


	//----- nvinfo : EIATTR_PARAM_CBANK
	.align		4
        /*0058*/ 	.byte	0x04, 0x0a
        /*005a*/ 	.short	(.L_145 - .L_144)
	.align		4
.L_144:
        /*005c*/ 	.word	index@(.nv.constant0._Z10testKernelI13uint3_alignedEvPT_PKS1_i)
        /*0060*/ 	.short	0x0380
        /*0062*/ 	.short	0x0014


	//----- nvinfo : EIATTR_SW_WAR
	.align		4
.L_145:
        /*0064*/ 	.byte	0x04, 0x36
        /*0066*/ 	.short	(.L_147 - .L_146)
.L_146:
        /*0068*/ 	.word	0x00000008
.L_147:


//--------------------- .nv.info._Z10testKernelI16uint3_misalignedEvPT_PKS1_i --------------------------
	.section	.nv.info._Z10testKernelI16uint3_misalignedEvPT_PKS1_i,"",@"SHT_CUDA_INFO"
	.sectionflags	@""
	.align	4


	//----- nvinfo : EIATTR_CUDA_API_VERSION
	.align		4
        /*0000*/ 	.byte	0x04, 0x37
        /*0002*/ 	.short	(.L_149 - .L_148)
.L_148:
        /*0004*/ 	.word	0x00000082


	//----- nvinfo : EIATTR_KPARAM_INFO
	.align		4
.L_149:
        /*0008*/ 	.byte	0x04, 0x17
        /*000a*/ 	.short	(.L_151 - .L_150)
.L_150:
        /*000c*/ 	.word	0x00000000
        /*0010*/ 	.short	0x0002
        /*0012*/ 	.short	0x0010
        /*0014*/ 	.byte	0x00, 0xf0, 0x11, 0x00


	//----- nvinfo : EIATTR_KPARAM_INFO
	.align		4
.L_151:
        /*0018*/ 	.byte	0x04, 0x17
        /*001a*/ 	.short	(.L_153 - .L_152)
.L_152:
        /*001c*/ 	.word	0x00000000
        /*0020*/ 	.short	0x0001
        /*0022*/ 	.short	0x0008
        /*0024*/ 	.byte	0x00, 0xf5, 0x21, 0x00


	//----- nvinfo : EIATTR_KPARAM_INFO
	.align		4
.L_153:
        /*0028*/ 	.byte	0x04, 0x17
        /*002a*/ 	.short	(.L_155 - .L_154)
.L_154:
        /*002c*/ 	.word	0x00000000
        /*0030*/ 	.short	0x0000
        /*0032*/ 	.short	0x0000
        /*0034*/ 	.byte	0x00, 0xf5, 0x21, 0x00


	//----- nvinfo : EIATTR_SPARSE_MMA_MASK
	.align		4
.L_155:
        /*0038*/ 	.byte	0x03, 0x50
        /*003a*/ 	.short	0x0000


	//----- nvinfo : EIATTR_MAXREG_COUNT
	.align		4
        /*003c*/ 	.byte	0x03, 0x1b
        /*003e*/ 	.short	0x00ff


	//----- nvinfo : EIATTR_MERCURY_ISA_VERSION
	.align		4
        /*0040*/ 	.byte	0x03, 0x5f
        /*0042*/ 	.short	0x0101


	//----- nvinfo : EIATTR_VRC_CTA_INIT_COUNT
	.align		4
        /*0044*/ 	.byte	0x02, 0x4a
	.zero		1
	.zero		1


	//----- nvinfo : EIATTR_EXIT_INSTR_OFFSETS
	.align		4
        /*0048*/ 	.byte	0x04, 0x1c
        /*004a*/ 	.short	(.L_157 - .L_156)


	//   ....[0]....
.L_156:
        /*004c*/ 	.word	0x00000070


	//   ....[1]....
        /*0050*/ 	.word	0x00000130


	//----- nvinfo : EIATTR_CBANK_PARAM_SIZE
	.align		4
.L_157:
        /*0054*/ 	.byte	0x03, 0x19
        /*0056*/ 	.short	0x0014


	//----- nvinfo : EIATTR_PARAM_CBANK
	.align		4
        /*0058*/ 	.byte	0x04, 0x0a
        /*005a*/ 	.short	(.L_159 - .L_158)
	.align		4
.L_158:
        /*005c*/ 	.word	index@(.nv.constant0._Z10testKernelI16uint3_misalignedEvPT_PKS1_i)
        /*0060*/ 	.short	0x0380
        /*0062*/ 	.short	0x0014


	//----- nvinfo : EIATTR_SW_WAR
	.align		4
.L_159:
        /*0064*/ 	.byte	0x04, 0x36
        /*0066*/ 	.short	(.L_161 - .L_160)
.L_160:
        /*0068*/ 	.word	0x00000008
.L_161:


//--------------------- .nv.info._Z10testKernelI13uint2_alignedEvPT_PKS1_i --------------------------
	.section	.nv.info._Z10testKernelI13uint2_alignedEvPT_PKS1_i,"",@"SHT_CUDA_INFO"
	.sectionflags	@""
	.align	4


	//----- nvinfo : EIATTR_CUDA_API_VERSION
	.align		4
        /*0000*/ 	.byte	0x04, 0x37
        /*0002*/ 	.short	(.L_163 - .L_162)
.L_162:
        /*0004*/ 	.word	0x00000082


	//----- nvinfo : EIATTR_KPARAM_INFO
	.align		4
.L_163:
        /*0008*/ 	.byte	0x04, 0x17
        /*000a*/ 	.short	(.L_165 - .L_164)
.L_164:
        /*000c*/ 	.word	0x00000000
        /*0010*/ 	.short	0x0002
        /*0012*/ 	.short	0x0010
        /*0014*/ 	.byte	0x00, 0xf0, 0x11, 0x00


	//----- nvinfo : EIATTR_KPARAM_INFO
	.align		4
.L_165:
        /*0018*/ 	.byte	0x04, 0x17
        /*001a*/ 	.short	(.L_167 - .L_166)
.L_166:
        /*001c*/ 	.word	0x00000000
        /*0020*/ 	.short	0x0001
        /*0022*/ 	.short	0x0008
        /*0024*/ 	.byte	0x00, 0xf5, 0x21, 0x00


	//----- nvinfo : EIATTR_KPARAM_INFO
	.align		4
.L_167:
        /*0028*/ 	.byte	0x04, 0x17
        /*002a*/ 	.short	(.L_169 - .L_168)
.L_168:
        /*002c*/ 	.word	0x00000000
        /*0030*/ 	.short	0x0000
        /*0032*/ 	.short	0x0000
        /*0034*/ 	.byte	0x00, 0xf5, 0x21, 0x00


	//----- nvinfo : EIATTR_SPARSE_MMA_MASK
	.align		4
.L_169:
        /*0038*/ 	.byte	0x03, 0x50
        /*003a*/ 	.short	0x0000


	//----- nvinfo : EIATTR_MAXREG_COUNT
	.align		4
        /*003c*/ 	.byte	0x03, 0x1b
        /*003e*/ 	.short	0x00ff


	//----- nvinfo : EIATTR_MERCURY_ISA_VERSION
	.align		4
        /*0040*/ 	.byte	0x03, 0x5f
        /*0042*/ 	.short	0x0101


	//----- nvinfo : EIATTR_VRC_CTA_INIT_COUNT
	.align		4
        /*0044*/ 	.byte	0x02, 0x4a
	.zero		1
	.zero		1


	//----- nvinfo : EIATTR_EXIT_INSTR_OFFSETS
	.align		4
        /*0048*/ 	.byte	0x04, 0x1c
        /*004a*/ 	.short	(.L_171 - .L_170)


	//   ....[0]....
.L_170:
        /*004c*/ 	.word	0x00000070


	//   ....[1]....
        /*0050*/ 	.word	0x000000f0


	//----- nvinfo : EIATTR_CBANK_PARAM_SIZE
	.align		4
.L_171:
        /*0054*/ 	.byte	0x03, 0x19
        /*0056*/ 	.short	0x0014


	//----- nvinfo : EIATTR_PARAM_CBANK
	.align		4
        /*0058*/ 	.byte	0x04, 0x0a
        /*005a*/ 	.short	(.L_173 - .L_172)
	.align		4
.L_172:
        /*005c*/ 	.word	index@(.nv.constant0._Z10testKernelI13uint2_alignedEvPT_PKS1_i)
        /*0060*/ 	.short	0x0380
        /*0062*/ 	.short	0x0014


	//----- nvinfo : EIATTR_SW_WAR
	.align		4
.L_173:
        /*0064*/ 	.byte	0x04, 0x36
        /*0066*/ 	.short	(.L_175 - .L_174)
.L_174:
        /*0068*/ 	.word	0x00000008
.L_175:


//--------------------- .nv.info._Z10testKernelI16uint2_misalignedEvPT_PKS1_i --------------------------
	.section	.nv.info._Z10testKernelI16uint2_misalignedEvPT_PKS1_i,"",@"SHT_CUDA_INFO"
	.sectionflags	@""
	.align	4


	//----- nvinfo : EIATTR_CUDA_API_VERSION
	.align		4
        /*0000*/ 	.byte	0x04, 0x37
        /*0002*/ 	.short	(.L_177 - .L_176)
.L_176:
        /*0004*/ 	.word	0x00000082


	//----- nvinfo : EIATTR_KPARAM_INFO
	.align		4
.L_177:
        /*0008*/ 	.byte	0x04, 0x17
        /*000a*/ 	.short	(.L_179 - .L_178)
.L_178:
        /*000c*/ 	.word	0x00000000
        /*0010*/ 	.short	0x0002
        /*0012*/ 	.short	0x0010
        /*0014*/ 	.byte	0x00, 0xf0, 0x11, 0x00


	//----- nvinfo : EIATTR_KPARAM_INFO
	.align		4
.L_179:
        /*0018*/ 	.byte	0x04, 0x17
        /*001a*/ 	.short	(.L_181 - .L_180)
.L_180:
        /*001c*/ 	.word	0x00000000
        /*0020*/ 	.short	0x0001
        /*0022*/ 	.short	0x0008
        /*0024*/ 	.byte	0x00, 0xf5, 0x21, 0x00


	//----- nvinfo : EIATTR_KPARAM_INFO
	.align		4
.L_181:
        /*0028*/ 	.byte	0x04, 0x17
        /*002a*/ 	.short	(.L_183 - .L_182)
.L_182:
        /*002c*/ 	.word	0x00000000
        /*0030*/ 	.short	0x0000
        /*0032*/ 	.short	0x0000
        /*0034*/ 	.byte	0x00, 0xf5, 0x21, 0x00


	//----- nvinfo : EIATTR_SPARSE_MMA_MASK
	.align		4
.L_183:
        /*0038*/ 	.byte	0x03, 0x50
        /*003a*/ 	.short	0x0000


	//----- nvinfo : EIATTR_MAXREG_COUNT
	.align		4
        /*003c*/ 	.byte	0x03, 0x1b
        /*003e*/ 	.short	0x00ff


	//----- nvinfo : EIATTR_MERCURY_ISA_VERSION
	.align		4
        /*0040*/ 	.byte	0x03, 0x5f
        /*0042*/ 	.short	0x0101


	//----- nvinfo : EIATTR_VRC_CTA_INIT_COUNT
	.align		4
        /*0044*/ 	.byte	0x02, 0x4a
	.zero		1
	.zero		1


	//----- nvinfo : EIATTR_EXIT_INSTR_OFFSETS
	.align		4
        /*0048*/ 	.byte	0x04, 0x1c
        /*004a*/ 	.short	(.L_185 - .L_184)


	//   ....[0]....
.L_184:
        /*004c*/ 	.word	0x00000070


	//   ....[1]....
        /*0050*/ 	.word	0x00000110


	//----- nvinfo : EIATTR_CBANK_PARAM_SIZE
	.align		4
.L_185:
        /*0054*/ 	.byte	0x03, 0x19
        /*0056*/ 	.short	0x0014


	//----- nvinfo : EIATTR_PARAM_CBANK
	.align		4
        /*0058*/ 	.byte	0x04, 0x0a
        /*005a*/ 	.short	(.L_187 - .L_186)
	.align		4
.L_186:
        /*005c*/ 	.word	index@(.nv.constant0._Z10testKernelI16uint2_misalignedEvPT_PKS1_i)
        /*0060*/ 	.short	0x0380
        /*0062*/ 	.short	0x0014


	//----- nvinfo : EIATTR_SW_WAR
	.align		4
.L_187:
        /*0064*/ 	.byte	0x04, 0x36
        /*0066*/ 	.short	(.L_189 - .L_188)
.L_188:
        /*0068*/ 	.word	0x00000008
.L_189:


//--------------------- .nv.info._Z10testKernelIjEvPT_PKS0_i --------------------------
	.section	.nv.info._Z10testKernelIjEvPT_PKS0_i,"",@"SHT_CUDA_INFO"
	.sectionflags	@""
	.align	4


	//----- nvinfo : EIATTR_CUDA_API_VERSION
	.align		4
        /*0000*/ 	.byte	0x04, 0x37
        /*0002*/ 	.short	(.L_191 - .L_190)
.L_190:
        /*0004*/ 	.word	0x00000082


	//----- nvinfo : EIATTR_KPARAM_INFO
	.align		4
.L_191:
        /*0008*/ 	.byte	0x04, 0x17
        /*000a*/ 	.short	(.L_193 - .L_192)
.L_192:
        /*000c*/ 	.word	0x00000000
        /*0010*/ 	.short	0x0002
        /*0012*/ 	.short	0x0010
        /*0014*/ 	.byte	0x00, 0xf0, 0x11, 0x00


	//----- nvinfo : EIATTR_KPARAM_INFO
	.align		4
.L_193:
        /*0018*/ 	.byte	0x04, 0x17
        /*001a*/ 	.short	(.L_195 - .L_194)
.L_194:
        /*001c*/ 	.word	0x00000000
        /*0020*/ 	.short	0x0001
        /*0022*/ 	.short	0x0008
        /*0024*/ 	.byte	0x00, 0xf5, 0x21, 0x00


	//----- nvinfo : EIATTR_KPARAM_INFO
	.align		4
.L_195:
        /*0028*/ 	.byte	0x04, 0x17
        /*002a*/ 	.short	(.L_197 - .L_196)
.L_196:
        /*002c*/ 	.word	0x00000000
        /*0030*/ 	.short	0x0000
        /*0032*/ 	.short	0x0000
        /*0034*/ 	.byte	0x00, 0xf5, 0x21, 0x00


	//----- nvinfo : EIATTR_SPARSE_MMA_MASK
	.align		4
.L_197:
        /*0038*/ 	.byte	0x03, 0x50
        /*003a*/ 	.short	0x0000


	//----- nvinfo : EIATTR_MAXREG_COUNT
	.align		4
        /*003c*/ 	.byte	0x03, 0x1b
        /*003e*/ 	.short	0x00ff


	//----- nvinfo : EIATTR_MERCURY_ISA_VERSION
	.align		4
        /*0040*/ 	.byte	0x03, 0x5f
        /*0042*/ 	.short	0x0101


	//----- nvinfo : EIATTR_VRC_CTA_INIT_COUNT
	.align		4
        /*0044*/ 	.byte	0x02, 0x4a
	.zero		1
	.zero		1


	//----- nvinfo : EIATTR_EXIT_INSTR_OFFSETS
	.align		4
        /*0048*/ 	.byte	0x04, 0x1c
        /*004a*/ 	.short	(.L_199 - .L_198)


	//   ....[0]....
.L_198:
        /*004c*/ 	.word	0x00000070


	//   ....[1]....
        /*0050*/ 	.word	0x000000f0


	//----- nvinfo : EIATTR_CBANK_PARAM_SIZE
	.align		4
.L_199:
        /*0054*/ 	.byte	0x03, 0x19
        /*0056*/ 	.short	0x0014


	//----- nvinfo : EIATTR_PARAM_CBANK
	.align		4
        /*0058*/ 	.byte	0x04, 0x0a
        /*005a*/ 	.short	(.L_201 - .L_200)
	.align		4
.L_200:
        /*005c*/ 	.word	index@(.nv.constant0._Z10testKernelIjEvPT_PKS0_i)
        /*0060*/ 	.short	0x0380
        /*0062*/ 	.short	0x0014


	//----- nvinfo : EIATTR_SW_WAR
	.align		4
.L_201:
        /*0064*/ 	.byte	0x04, 0x36
        /*0066*/ 	.short	(.L_203 - .L_202)
.L_202:
        /*0068*/ 	.word	0x00000008
.L_203:


//--------------------- .nv.info._Z10testKernelItEvPT_PKS0_i --------------------------
	.section	.nv.info._Z10testKernelItEvPT_PKS0_i,"",@"SHT_CUDA_INFO"
	.sectionflags	@""
	.align	4


	//----- nvinfo : EIATTR_CUDA_API_VERSION
	.align		4
        /*0000*/ 	.byte	0x04, 0x37
        /*0002*/ 	.short	(.L_205 - .L_204)
.L_204:
        /*0004*/ 	.word	0x00000082


	//----- nvinfo : EIATTR_KPARAM_INFO
	.align		4
.L_205:
        /*0008*/ 	.byte	0x04, 0x17
        /*000a*/ 	.short	(.L_207 - .L_206)
.L_206:
        /*000c*/ 	.word	0x00000000
        /*0010*/ 	.short	0x0002
        /*0012*/ 	.short	0x0010
        /*0014*/ 	.byte	0x00, 0xf0, 0x11, 0x00


	//----- nvinfo : EIATTR_KPARAM_INFO
	.align		4
.L_207:
        /*0018*/ 	.byte	0x04, 0x17
        /*001a*/ 	.short	(.L_209 - .L_208)
.L_208:
        /*001c*/ 	.word	0x00000000
        /*0020*/ 	.short	0x0001
        /*0022*/ 	.short	0x0008
        /*0024*/ 	.byte	0x00, 0xf5, 0x21, 0x00


	//----- nvinfo : EIATTR_KPARAM_INFO
	.align		4
.L_209:
        /*0028*/ 	.byte	0x04, 0x17
        /*002a*/ 	.short	(.L_211 - .L_210)
.L_210:
        /*002c*/ 	.word	0x00000000
        /*0030*/ 	.short	0x0000
        /*0032*/ 	.short	0x0000
        /*0034*/ 	.byte	0x00, 0xf5, 0x21, 0x00


	//----- nvinfo : EIATTR_SPARSE_MMA_MASK
	.align		4
.L_211:
        /*0038*/ 	.byte	0x03, 0x50
        /*003a*/ 	.short	0x0000


	//----- nvinfo : EIATTR_MAXREG_COUNT
	.align		4
        /*003c*/ 	.byte	0x03, 0x1b
        /*003e*/ 	.short	0x00ff


	//----- nvinfo : EIATTR_MERCURY_ISA_VERSION
	.align		4
        /*0040*/ 	.byte	0x03, 0x5f
        /*0042*/ 	.short	0x0101


	//----- nvinfo : EIATTR_VRC_CTA_INIT_COUNT
	.align		4
        /*0044*/ 	.byte	0x02, 0x4a
	.zero		1
	.zero		1


	//----- nvinfo : EIATTR_EXIT_INSTR_OFFSETS
	.align		4
        /*0048*/ 	.byte	0x04, 0x1c
        /*004a*/ 	.short	(.L_213 - .L_212)


	//   ....[0]....
.L_212:
        /*004c*/ 	.word	0x00000070


	//   ....[1]....
        /*0050*/ 	.word	0x000000f0


	//----- nvinfo : EIATTR_CBANK_PARAM_SIZE
	.align		4
.L_213:
        /*0054*/ 	.byte	0x03, 0x19
        /*0056*/ 	.short	0x0014


	//----- nvinfo : EIATTR_PARAM_CBANK
	.align		4
        /*0058*/ 	.byte	0x04, 0x0a
        /*005a*/ 	.short	(.L_215 - .L_214)
	.align		4
.L_214:
        /*005c*/ 	.word	index@(.nv.constant0._Z10testKernelItEvPT_PKS0_i)
        /*0060*/ 	.short	0x0380
        /*0062*/ 	.short	0x0014


	//----- nvinfo : EIATTR_SW_WAR
	.align		4
.L_215:
        /*0064*/ 	.byte	0x04, 0x36
        /*0066*/ 	.short	(.L_217 - .L_216)
.L_216:
        /*0068*/ 	.word	0x00000008
.L_217:


//--------------------- .nv.info._Z10testKernelI14uchar4_alignedEvPT_PKS1_i --------------------------
	.section	.nv.info._Z10testKernelI14uchar4_alignedEvPT_PKS1_i,"",@"SHT_CUDA_INFO"
	.sectionflags	@""
	.align	4


	//----- nvinfo : EIATTR_CUDA_API_VERSION
	.align		4
        /*0000*/ 	.byte	0x04, 0x37
        /*0002*/ 	.short	(.L_219 - .L_218)
.L_218:
        /*0004*/ 	.word	0x00000082


	//----- nvinfo : EIATTR_KPARAM_INFO
	.align		4
.L_219:
        /*0008*/ 	.byte	0x04, 0x17
        /*000a*/ 	.short	(.L_221 - .L_220)
.L_220:
        /*000c*/ 	.word	0x00000000
        /*0010*/ 	.short	0x0002
        /*0012*/ 	.short	0x0010
        /*0014*/ 	.byte	0x00, 0xf0, 0x11, 0x00


	//----- nvinfo : EIATTR_KPARAM_INFO
	.align		4
.L_221:
        /*0018*/ 	.byte	0x04, 0x17
        /*001a*/ 	.short	(.L_223 - .L_222)
.L_222:
        /*001c*/ 	.word	0x00000000
        /*0020*/ 	.short	0x0001
        /*0022*/ 	.short	0x0008
        /*0024*/ 	.byte	0x00, 0xf5, 0x21, 0x00


	//----- nvinfo : EIATTR_KPARAM_INFO
	.align		4
.L_223:
        /*0028*/ 	.byte	0x04, 0x17
        /*002a*/ 	.short	(.L_225 - .L_224)
.L_224:
        /*002c*/ 	.word	0x00000000
        /*0030*/ 	.short	0x0000
        /*0032*/ 	.short	0x0000
        /*0034*/ 	.byte	0x00, 0xf5, 0x21, 0x00


	//----- nvinfo : EIATTR_SPARSE_MMA_MASK
	.align		4
.L_225:
        /*0038*/ 	.byte	0x03, 0x50
        /*003a*/ 	.short	0x0000


	//----- nvinfo : EIATTR_MAXREG_COUNT
	.align		4
        /*003c*/ 	.byte	0x03, 0x1b
        /*003e*/ 	.short	0x00ff


	//----- nvinfo : EIATTR_MERCURY_ISA_VERSION
	.align		4
        /*0040*/ 	.byte	0x03, 0x5f
        /*0042*/ 	.short	0x0101


	//----- nvinfo : EIATTR_VRC_CTA_INIT_COUNT
	.align		4
        /*0044*/ 	.byte	0x02, 0x4a
	.zero		1
	.zero		1


	//----- nvinfo : EIATTR_EXIT_INSTR_OFFSETS
	.align		4
        /*0048*/ 	.byte	0x04, 0x1c
        /*004a*/ 	.short	(.L_227 - .L_226)


	//   ....[0]....
.L_226:
        /*004c*/ 	.word	0x00000070


	//   ....[1]....
        /*0050*/ 	.word	0x000000f0


	//----- nvinfo : EIATTR_CBANK_PARAM_SIZE
	.align		4
.L_227:
        /*0054*/ 	.byte	0x03, 0x19
        /*0056*/ 	.short	0x0014


	//----- nvinfo : EIATTR_PARAM_CBANK
	.align		4
        /*0058*/ 	.byte	0x04, 0x0a
        /*005a*/ 	.short	(.L_229 - .L_228)
	.align		4
.L_228:
        /*005c*/ 	.word	index@(.nv.constant0._Z10testKernelI14uchar4_alignedEvPT_PKS1_i)
        /*0060*/ 	.short	0x0380
        /*0062*/ 	.short	0x0014


	//----- nvinfo : EIATTR_SW_WAR
	.align		4
.L_229:
        /*0064*/ 	.byte	0x04, 0x36
        /*0066*/ 	.short	(.L_231 - .L_230)
.L_230:
        /*0068*/ 	.word	0x00000008
.L_231:


//--------------------- .nv.info._Z10testKernelI17uchar4_misalignedEvPT_PKS1_i --------------------------
	.section	.nv.info._Z10testKernelI17uchar4_misalignedEvPT_PKS1_i,"",@"SHT_CUDA_INFO"
	.sectionflags	@""
	.align	4


	//----- nvinfo : EIATTR_CUDA_API_VERSION
	.align		4
        /*0000*/ 	.byte	0x04, 0x37
        /*0002*/ 	.short	(.L_233 - .L_232)
.L_232:
        /*0004*/ 	.word	0x00000082


	//----- nvinfo : EIATTR_KPARAM_INFO
	.align		4
.L_233:
        /*0008*/ 	.byte	0x04, 0x17
        /*000a*/ 	.short	(.L_235 - .L_234)
.L_234:
        /*000c*/ 	.word	0x00000000
        /*0010*/ 	.short	0x0002
        /*0012*/ 	.short	0x0010
        /*0014*/ 	.byte	0x00, 0xf0, 0x11, 0x00


	//----- nvinfo : EIATTR_KPARAM_INFO
	.align		4
.L_235:
        /*0018*/ 	.byte	0x04, 0x17
        /*001a*/ 	.short	(.L_237 - .L_236)
.L_236:
        /*001c*/ 	.word	0x00000000
        /*0020*/ 	.short	0x0001
        /*0022*/ 	.short	0x0008
        /*0024*/ 	.byte	0x00, 0xf5, 0x21, 0x00


	//----- nvinfo : EIATTR_KPARAM_INFO
	.align		4
.L_237:
        /*0028*/ 	.byte	0x04, 0x17
        /*002a*/ 	.short	(.L_239 - .L_238)
.L_238:
        /*002c*/ 	.word	0x00000000
        /*0030*/ 	.short	0x0000
        /*0032*/ 	.short	0x0000
        /*0034*/ 	.byte	0x00, 0xf5, 0x21, 0x00


	//----- nvinfo : EIATTR_SPARSE_MMA_MASK
	.align		4
.L_239:
        /*0038*/ 	.byte	0x03, 0x50
        /*003a*/ 	.short	0x0000


	//----- nvinfo : EIATTR_MAXREG_COUNT
	.align		4
        /*003c*/ 	.byte	0x03, 0x1b
        /*003e*/ 	.short	0x00ff


	//----- nvinfo : EIATTR_MERCURY_ISA_VERSION
	.align		4
        /*0040*/ 	.byte	0x03, 0x5f
        /*0042*/ 	.short	0x0101


	//----- nvinfo : EIATTR_VRC_CTA_INIT_COUNT
	.align		4
        /*0044*/ 	.byte	0x02, 0x4a
	.zero		1
	.zero		1


	//----- nvinfo : EIATTR_EXIT_INSTR_OFFSETS
	.align		4
        /*0048*/ 	.byte	0x04, 0x1c
        /*004a*/ 	.short	(.L_241 - .L_240)


	//   ....[0]....
.L_240:
        /*004c*/ 	.word	0x00000070


	//   ....[1]....
        /*0050*/ 	.word	0x00000150


	//----- nvinfo : EIATTR_CBANK_PARAM_SIZE
	.align		4
.L_241:
        /*0054*/ 	.byte	0x03, 0x19
        /*0056*/ 	.short	0x0014


	//----- nvinfo : EIATTR_PARAM_CBANK
	.align		4
        /*0058*/ 	.byte	0x04, 0x0a
        /*005a*/ 	.short	(.L_243 - .L_242)
	.align		4
.L_242:
        /*005c*/ 	.word	index@(.nv.constant0._Z10testKernelI17uchar4_misalignedEvPT_PKS1_i)
        /*0060*/ 	.short	0x0380
        /*0062*/ 	.short	0x0014


	//----- nvinfo : EIATTR_SW_WAR
	.align		4
.L_243:
        /*0064*/ 	.byte	0x04, 0x36
        /*0066*/ 	.short	(.L_245 - .L_244)
.L_244:
        /*0068*/ 	.word	0x00000008
.L_245:


//--------------------- .nv.info._Z10testKernelIhEvPT_PKS0_i --------------------------
	.section	.nv.info._Z10testKernelIhEvPT_PKS0_i,"",@"SHT_CUDA_INFO"
	.sectionflags	@""
	.align	4


	//----- nvinfo : EIATTR_CUDA_API_VERSION
	.align		4
        /*0000*/ 	.byte	0x04, 0x37
        /*0002*/ 	.short	(.L_247 - .L_246)
.L_246:
        /*0004*/ 	.word	0x00000082


	//----- nvinfo : EIATTR_KPARAM_INFO
	.align		4
.L_247:
        /*0008*/ 	.byte	0x04, 0x17
        /*000a*/ 	.short	(.L_249 - .L_248)
.L_248:
        /*000c*/ 	.word	0x00000000
        /*0010*/ 	.short	0x0002
        /*0012*/ 	.short	0x0010
        /*0014*/ 	.byte	0x00, 0xf0, 0x11, 0x00


	//----- nvinfo : EIATTR_KPARAM_INFO
	.align		4
.L_249:
        /*0018*/ 	.byte	0x04, 0x17
        /*001a*/ 	.short	(.L_251 - .L_250)
.L_250:
        /*001c*/ 	.word	0x00000000
        /*0020*/ 	.short	0x0001
        /*0022*/ 	.short	0x0008
        /*0024*/ 	.byte	0x00, 0xf5, 0x21, 0x00


	//----- nvinfo : EIATTR_KPARAM_INFO
	.align		4
.L_251:
        /*0028*/ 	.byte	0x04, 0x17
        /*002a*/ 	.short	(.L_253 - .L_252)
.L_252:
        /*002c*/ 	.word	0x00000000
        /*0030*/ 	.short	0x0000
        /*0032*/ 	.short	0x0000
        /*0034*/ 	.byte	0x00, 0xf5, 0x21, 0x00


	//----- nvinfo : EIATTR_SPARSE_MMA_MASK
	.align		4
.L_253:
        /*0038*/ 	.byte	0x03, 0x50
        /*003a*/ 	.short	0x0000


	//----- nvinfo : EIATTR_MAXREG_COUNT
	.align		4
        /*003c*/ 	.byte	0x03, 0x1b
        /*003e*/ 	.short	0x00ff


	//----- nvinfo : EIATTR_MERCURY_ISA_VERSION
	.align		4
        /*0040*/ 	.byte	0x03, 0x5f
        /*0042*/ 	.short	0x0101


	//----- nvinfo : EIATTR_VRC_CTA_INIT_COUNT
	.align		4
        /*0044*/ 	.byte	0x02, 0x4a
	.zero		1
	.zero		1


	//----- nvinfo : EIATTR_EXIT_INSTR_OFFSETS
	.align		4
        /*0048*/ 	.byte	0x04, 0x1c
        /*004a*/ 	.short	(.L_255 - .L_254)


	//   ....[0]....
.L_254:
        /*004c*/ 	.word	0x00000070


	//   ....[1]....
        /*0050*/ 	.word	0x00000110


	//----- nvinfo : EIATTR_CBANK_PARAM_SIZE
	.align		4
.L_255:
        /*0054*/ 	.byte	0x03, 0x19
        /*0056*/ 	.short	0x0014


	//----- nvinfo : EIATTR_PARAM_CBANK
	.align		4
        /*0058*/ 	.byte	0x04, 0x0a
        /*005a*/ 	.short	(.L_257 - .L_256)
	.align		4
.L_256:
        /*005c*/ 	.word	index@(.nv.constant0._Z10testKernelIhEvPT_PKS0_i)
        /*0060*/ 	.short	0x0380
        /*0062*/ 	.short	0x0014


	//----- nvinfo : EIATTR_SW_WAR
	.align		4
.L_257:
        /*0064*/ 	.byte	0x04, 0x36
        /*0066*/ 	.short	(.L_259 - .L_258)
.L_258:
        /*0068*/ 	.word	0x00000008
.L_259:


//--------------------- .nv.callgraph             --------------------------
	.section	.nv.callgraph,"",@"SHT_CUDA_CALLGRAPH"
	.align	4
	.sectionentsize	8
	.align		4
        /*0000*/ 	.word	0x00000000
	.align		4
        /*0004*/ 	.word	0xffffffff
	.align		4
        /*0008*/ 	.word	0x00000000
	.align		4
        /*000c*/ 	.word	0xfffffffe
	.align		4
        /*0010*/ 	.word	0x00000000
	.align		4
        /*0014*/ 	.word	0xfffffffd
	.align		4
        /*0018*/ 	.word	0x00000000
	.align		4
        /*001c*/ 	.word	0xfffffffc


//--------------------- .text._Z10testKernelI13uint8_alignedEvPT_PKS1_i --------------------------
	.section	.text._Z10testKernelI13uint8_alignedEvPT_PKS1_i,"ax",@progbits
	.align	128
        .global         _Z10testKernelI13uint8_alignedEvPT_PKS1_i
        .type           _Z10testKernelI13uint8_alignedEvPT_PKS1_i,@function
        .size           _Z10testKernelI13uint8_alignedEvPT_PKS1_i,(.L_x_13 - _Z10testKernelI13uint8_alignedEvPT_PKS1_i)
        .other          _Z10testKernelI13uint8_alignedEvPT_PKS1_i,@"STO_CUDA_ENTRY STV_DEFAULT"
_Z10testKernelI13uint8_alignedEvPT_PKS1_i:
.text._Z10testKernelI13uint8_alignedEvPT_PKS1_i:
[----:B------:R-:W-:Y:S01]  /*0000*/  LDC R1, c[0x0][0x37c] ;  /* 0x0000df00ff017b82 */ /* 0x000fe20000000800 */
[----:B------:R-:W0:Y:S01]  /*0010*/  S2R R7, SR_CTAID.X ;  /* 0x0000000000077919 */ /* 0x000e220000002500 */
[----:B------:R-:W0:Y:S01]  /*0020*/  LDCU UR4, c[0x0][0x360] ;  /* 0x00006c00ff0477ac */ /* 0x000e220008000800 */
[----:B------:R-:W0:Y:S01]  /*0030*/  S2R R0, SR_TID.X ;  /* 0x0000000000007919 */ /* 0x000e220000002100 */
[----:B------:R-:W1:Y:S01]  /*0040*/  LDCU UR5, c[0x0][0x390] ;  /* 0x00007200ff0577ac */ /* 0x000e620008000800 */
[----:B0-----:R-:W-:-:S05]  /*0050*/  IMAD R7, R7, UR4, R0 ;  /* 0x0000000407077c24 */ /* 0x001fca000f8e0200 */
[----:B-1----:R-:W-:-:S13]  /*0060*/  ISETP.GE.AND P0, PT, R7, UR5, PT ;  /* 0x0000000507007c0c */ /* 0x002fda000bf06270 */
[----:B------:R-:W-:Y:S05]  /*0070*/  @P0 EXIT ;  /* 0x000000000000094d */ /* 0x000fea0003800000 */
[----:B------:R-:W0:Y:S01]  /*0080*/  LDC.64 R4, c[0x0][0x388] ;  /* 0x0000e200ff047b82 */ /* 0x000e220000000a00 */
[----:B------:R-:W1:Y:S07]  /*0090*/  LDCU.64 UR4, c[0x0][0x358] ;  /* 0x00006b00ff0477ac */ /* 0x000e6e0008000a00 */
[----:B------:R-:W2:Y:S01]  /*00a0*/  LDC.64 R2, c[0x0][0x380] ;  /* 0x0000e000ff027b82 */ /* 0x000ea20000000a00 */
[----:B0-----:R-:W-:-:S05]  /*00b0*/  IMAD.WIDE R4, R7, 0x20, R4 ;  /* 0x0000002007047825 */ /* 0x001fca00078e0204 */
[----:B-1----:R-:W3:Y:S04]  /*00c0*/  LDG.E.128.CONSTANT R8, desc[UR4][R4.64] ;  /* 0x0000000404087981 */ /* 0x002ee8000c1e9d00 */
[----:B------:R-:W4:Y:S01]  /*00d0*/  LDG.E.128.CONSTANT R12, desc[UR4][R4.64+0x10] ;  /* 0x00001004040c7981 */ /* 0x000f22000c1e9d00 */
[----:B--2---:R-:W-:-:S05]  /*00e0*/  IMAD.WIDE R2, R7, 0x20, R2 ;  /* 0x0000002007027825 */ /* 0x004fca00078e0202 */
[----:B---3--:R-:W-:Y:S04]  /*00f0*/  STG.E.128 desc[UR4][R2.64], R8 ;  /* 0x0000000802007986 */ /* 0x008fe8000c101d04 */
[----:B----4-:R-:W-:Y:S01]  /*0100*/  STG.E.128 desc[UR4][R2.64+0x10], R12 ;  /* 0x0000100c02007986 */ /* 0x010fe2000c101d04 */
[----:B------:R-:W-:Y:S05]  /*0110*/  EXIT ;  /* 0x000000000000794d */ /* 0x000fea0003800000 */
.L_x_0:
[----:B------:R-:W-:-:S00]  /*0120*/  BRA `(.L_x_0) ;  /* 0xfffffffc00fc7947 */ /* 0x000fc0000383ffff */
[----:B------:R-:W-:-:S00]  /*0130*/  NOP ;  /* 0x0000000000007918 */ /* 0x000fc00000000000 */
        /* <DEDUP_REMOVED lines=12> */
.L_x_13:


//--------------------- .text._Z10testKernelI16uint8_misalignedEvPT_PKS1_i --------------------------
	.section	.text._Z10testKernelI16uint8_misalignedEvPT_PKS1_i,"ax",@progbits
	.align	128
        .global         _Z10testKernelI16uint8_misalignedEvPT_PKS1_i
        .type           _Z10testKernelI16uint8_misalignedEvPT_PKS1_i,@function
        .size           _Z10testKernelI16uint8_misalignedEvPT_PKS1_i,(.L_x_14 - _Z10testKernelI16uint8_misalignedEvPT_PKS1_i)
        .other          _Z10testKernelI16uint8_misalignedEvPT_PKS1_i,@"STO_CUDA_ENTRY STV_DEFAULT"
_Z10testKernelI16uint8_misalignedEvPT_PKS1_i:
.text._Z10testKernelI16uint8_misalignedEvPT_PKS1_i:
        /* <DEDUP_REMOVED lines=12> */
[----:B-1----:R-:W3:Y:S04]  /*00c0*/  LDG.E.CONSTANT R9, desc[UR4][R4.64] ;  /* 0x0000000404097981 */ /* 0x002ee8000c1e9900 */
[----:B------:R-:W4:Y:S04]  /*00d0*/  LDG.E.CONSTANT R11, desc[UR4][R4.64+0x4] ;  /* 0x00000404040b7981 */ /* 0x000f28000c1e9900 */
[----:B------:R-:W5:Y:S04]  /*00e0*/  LDG.E.CONSTANT R13, desc[UR4][R4.64+0x8] ;  /* 0x00000804040d7981 */ /* 0x000f68000c1e9900 */
[----:B------:R-:W5:Y:S04]  /*00f0*/  LDG.E.CONSTANT R15, desc[UR4][R4.64+0xc] ;  /* 0x00000c04040f7981 */ /* 0x000f68000c1e9900 */
[----:B------:R-:W5:Y:S04]  /*0100*/  LDG.E.CONSTANT R17, desc[UR4][R4.64+0x10] ;  /* 0x0000100404117981 */ /* 0x000f68000c1e9900 */
[----:B------:R-:W5:Y:S04]  /*0110*/  LDG.E.CONSTANT R19, desc[UR4][R4.64+0x14] ;  /* 0x0000140404137981 */ /* 0x000f68000c1e9900 */
[----:B------:R-:W5:Y:S04]  /*0120*/  LDG.E.CONSTANT R21, desc[UR4][R4.64+0x18] ;  /* 0x0000180404157981 */ /* 0x000f68000c1e9900 */
[----:B------:R-:W5:Y:S01]  /*0130*/  LDG.E.CONSTANT R23, desc[UR4][R4.64+0x1c] ;  /* 0x00001c0404177981 */ /* 0x000f62000c1e9900 */
[----:B--2---:R-:W-:-:S05]  /*0140*/  IMAD.WIDE R2, R7, 0x20, R2 ;  /* 0x0000002007027825 */ /* 0x004fca00078e0202 */
[----:B---3--:R-:W-:Y:S04]  /*0150*/  STG.E desc[UR4][R2.64], R9 ;  /* 0x0000000902007986 */ /* 0x008fe8000c101904 */
[----:B----4-:R-:W-:Y:S04]  /*0160*/  STG.E desc[UR4][R2.64+0x4], R11 ;  /* 0x0000040b02007986 */ /* 0x010fe8000c101904 */
[----:B-----5:R-:W-:Y:S04]  /*0170*/  STG.E desc[UR4][R2.64+0x8], R13 ;  /* 0x0000080d02007986 */ /* 0x020fe8000c101904 */
[----:B------:R-:W-:Y:S04]  /*0180*/  STG.E desc[UR4][R2.64+0xc], R15 ;  /* 0x00000c0f02007986 */ /* 0x000fe8000c101904 */
[----:B------:R-:W-:Y:S04]  /*0190*/  STG.E desc[UR4][R2.64+0x10], R17 ;  /* 0x0000101102007986 */ /* 0x000fe8000c101904 */
[----:B------:R-:W-:Y:S04]  /*01a0*/  STG.E desc[UR4][R2.64+0x14], R19 ;  /* 0x0000141302007986 */ /* 0x000fe8000c101904 */
[----:B------:R-:W-:Y:S04]  /*01b0*/  STG.E desc[UR4][R2.64+0x18], R21 ;  /* 0x0000181502007986 */ /* 0x000fe8000c101904 */
[----:B------:R-:W-:Y:S01]  /*01c0*/  STG.E desc[UR4][R2.64+0x1c], R23 ;  /* 0x00001c1702007986 */ /* 0x000fe2000c101904 */
[----:B------:R-:W-:Y:S05]  /*01d0*/  EXIT ;  /* 0x000000000000794d */ /* 0x000fea0003800000 */
.L_x_1:
        /* <DEDUP_REMOVED lines=10> */
.L_x_14:


//--------------------- .text._Z10testKernelI13uint4_alignedEvPT_PKS1_i --------------------------
	.section	.text._Z10testKernelI13uint4_alignedEvPT_PKS1_i,"ax",@progbits
	.align	128
        .global         _Z10testKernelI13uint4_alignedEvPT_PKS1_i
        .type           _Z10testKernelI13uint4_alignedEvPT_PKS1_i,@function
        .size           _Z10testKernelI13uint4_alignedEvPT_PKS1_i,(.L_x_15 - _Z10testKernelI13uint4_alignedEvPT_PKS1_i)
        .other          _Z10testKernelI13uint4_alignedEvPT_PKS1_i,@"STO_CUDA_ENTRY STV_DEFAULT"
_Z10testKernelI13uint4_alignedEvPT_PKS1_i:
.text._Z10testKernelI13uint4_alignedEvPT_PKS1_i:
        /* <DEDUP_REMOVED lines=12> */
[----:B-1----:R-:W3:Y:S01]  /*00c0*/  LDG.E.128.CONSTANT R8, desc[UR4][R4.64] ;  /* 0x0000000404087981 */ /* 0x002ee2000c1e9d00 */
[----:B--2---:R-:W-:-:S05]  /*00d0*/  IMAD.WIDE R2, R7, 0x10, R2 ;  /* 0x0000001007027825 */ /* 0x004fca00078e0202 */
[----:B---3--:R-:W-:Y:S01]  /*00e0*/  STG.E.128 desc[UR4][R2.64], R8 ;  /* 0x0000000802007986 */ /* 0x008fe2000c101d04 */
[----:B------:R-:W-:Y:S05]  /*00f0*/  EXIT ;  /* 0x000000000000794d */ /* 0x000fea0003800000 */
.L_x_2:
        /* <DEDUP_REMOVED lines=16> */
.L_x_15:


//--------------------- .text._Z10testKernelI16uint4_misalignedEvPT_PKS1_i --------------------------
	.section	.text._Z10testKernelI16uint4_misalignedEvPT_PKS1_i,"ax",@progbits
	.align	128
        .global         _Z10testKernelI16uint4_misalignedEvPT_PKS1_i
        .type           _Z10testKernelI16uint4_misalignedEvPT_PKS1_i,@function
        .size           _Z10testKernelI16uint4_misalignedEvPT_PKS1_i,(.L_x_16 - _Z10testKernelI16uint4_misalignedEvPT_PKS1_i)
        .other          _Z10testKernelI16uint4_misalignedEvPT_PKS1_i,@"STO_CUDA_ENTRY STV_DEFAULT"
_Z10testKernelI16uint4_misalignedEvPT_PKS1_i:
.text._Z10testKernelI16uint4_misalignedEvPT_PKS1_i:
        /* <DEDUP_REMOVED lines=15> */
[----:B------:R-:W5:Y:S01]  /*00f0*/  LDG.E.CONSTANT R15, desc[UR4][R4.64+0xc] ;  /* 0x00000c04040f7981 */ /* 0x000f62000c1e9900 */
[----:B--2---:R-:W-:-:S05]  /*0100*/  IMAD.WIDE R2, R7, 0x10, R2 ;  /* 0x0000001007027825 */ /* 0x004fca00078e0202 */
[----:B---3--:R-:W-:Y:S04]  /*0110*/  STG.E desc[UR4][R2.64], R9 ;  /* 0x0000000902007986 */ /* 0x008fe8000c101904 */
[----:B----4-:R-:W-:Y:S04]  /*0120*/  STG.E desc[UR4][R2.64+0x4], R11 ;  /* 0x0000040b02007986 */ /* 0x010fe8000c101904 */
[----:B-----5:R-:W-:Y:S04]  /*0130*/  STG.E desc[UR4][R2.64+0x8], R13 ;  /* 0x0000080d02007986 */ /* 0x020fe8000c101904 */
[----:B------:R-:W-:Y:S01]  /*0140*/  STG.E desc[UR4][R2.64+0xc], R15 ;  /* 0x00000c0f02007986 */ /* 0x000fe2000c101904 */
[----:B------:R-:W-:Y:S05]  /*0150*/  EXIT ;  /* 0x000000000000794d */ /* 0x000fea0003800000 */
.L_x_3:
        /* <DEDUP_REMOVED lines=10> */
.L_x_16:


//--------------------- .text._Z10testKernelI13uint3_alignedEvPT_PKS1_i --------------------------
	.section	.text._Z10testKernelI13uint3_alignedEvPT_PKS1_i,"ax",@progbits
	.align	128
        .global         _Z10testKernelI13uint3_alignedEvPT_PKS1_i
        .type           _Z10testKernelI13uint3_alignedEvPT_PKS1_i,@function
        .size           _Z10testKernelI13uint3_alignedEvPT_PKS1_i,(.L_x_17 - _Z10testKernelI13uint3_alignedEvPT_PKS1_i)
        .other          _Z10testKernelI13uint3_alignedEvPT_PKS1_i,@"STO_CUDA_ENTRY STV_DEFAULT"
_Z10testKernelI13uint3_alignedEvPT_PKS1_i:
.text._Z10testKernelI13uint3_alignedEvPT_PKS1_i:
        /* <DEDUP_REMOVED lines=16> */
.L_x_4:
        /* <DEDUP_REMOVED lines=16> */
.L_x_17:


//--------------------- .text._Z10testKernelI16uint3_misalignedEvPT_PKS1_i --------------------------
	.section	.text._Z10testKernelI16uint3_misalignedEvPT_PKS1_i,"ax",@progbits
	.align	128
        .global         _Z10testKernelI16uint3_misalignedEvPT_PKS1_i
        .type           _Z10testKernelI16uint3_misalignedEvPT_PKS1_i,@function
        .size           _Z10testKernelI16uint3_misalignedEvPT_PKS1_i,(.L_x_18 - _Z10testKernelI16uint3_misalignedEvPT_PKS1_i)
        .other          _Z10testKernelI16uint3_misalignedEvPT_PKS1_i,@"STO_CUDA_ENTRY STV_DEFAULT"
_Z10testKernelI16uint3_misalignedEvPT_PKS1_i:
.text._Z10testKernelI16uint3_misalignedEvPT_PKS1_i:
        /* <DEDUP_REMOVED lines=14> */
[----:B------:R-:W5:Y:S01]  /*00e0*/  LDG.E.CONSTANT R13, desc[UR4][R4.64+0x8] ;  /* 0x00000804040d7981 */ /* 0x000f62000c1e9900 */
[----:B--2---:R-:W-:-:S05]  /*00f0*/  IMAD.WIDE R2, R7, 0xc, R2 ;  /* 0x0000000c07027825 */ /* 0x004fca00078e0202 */
[----:B---3--:R-:W-:Y:S04]  /*0100*/  STG.E desc[UR4][R2.64], R9 ;  /* 0x0000000902007986 */ /* 0x008fe8000c101904 */
[----:B----4-:R-:W-:Y:S04]  /*0110*/  STG.E desc[UR4][R2.64+0x4], R11 ;  /* 0x0000040b02007986 */ /* 0x010fe8000c101904 */
[----:B-----5:R-:W-:Y:S01]  /*0120*/  STG.E desc[UR4][R2.64+0x8], R13 ;  /* 0x0000080d02007986 */ /* 0x020fe2000c101904 */
[----:B------:R-:W-:Y:S05]  /*0130*/  EXIT ;  /* 0x000000000000794d */ /* 0x000fea0003800000 */
.L_x_5:
        /* <DEDUP_REMOVED lines=12> */
.L_x_18:


//--------------------- .text._Z10testKernelI13uint2_alignedEvPT_PKS1_i --------------------------
	.section	.text._Z10testKernelI13uint2_alignedEvPT_PKS1_i,"ax",@progbits
	.align	128
        .global         _Z10testKernelI13uint2_alignedEvPT_PKS1_i
        .type           _Z10testKernelI13uint2_alignedEvPT_PKS1_i,@function
        .size           _Z10testKernelI13uint2_alignedEvPT_PKS1_i,(.L_x_19 - _Z10testKernelI13uint2_alignedEvPT_PKS1_i)
        .other          _Z10testKernelI13uint2_alignedEvPT_PKS1_i,@"STO_CUDA_ENTRY STV_DEFAULT"
_Z10testKernelI13uint2_alignedEvPT_PKS1_i:
.text._Z10testKernelI13uint2_alignedEvPT_PKS1_i:
        /* <DEDUP_REMOVED lines=11> */
[----:B0-----:R-:W-:-:S06]  /*00b0*/  IMAD.WIDE R4, R7, 0x8, R4 ;  /* 0x0000000807047825 */ /* 0x001fcc00078e0204 */
[----:B-1----:R-:W3:Y:S01]  /*00c0*/  LDG.E.64.CONSTANT R4, desc[UR4][R4.64] ;  /* 0x0000000404047981 */ /* 0x002ee2000c1e9b00 */
[----:B--2---:R-:W-:-:S05]  /*00d0*/  IMAD.WIDE R2, R7, 0x8, R2 ;  /* 0x0000000807027825 */ /* 0x004fca00078e0202 */
[----:B---3--:R-:W-:Y:S01]  /*00e0*/  STG.E.64 desc[UR4][R2.64], R4 ;  /* 0x0000000402007986 */ /* 0x008fe2000c101b04 */
[----:B------:R-:W-:Y:S05]  /*00f0*/  EXIT ;  /* 0x000000000000794d */ /* 0x000fea0003800000 */
.L_x_6:
        /* <DEDUP_REMOVED lines=16> */
.L_x_19:


//--------------------- .text._Z10testKernelI16uint2_misalignedEvPT_PKS1_i --------------------------
	.section	.text._Z10testKernelI16uint2_misalignedEvPT_PKS1_i,"ax",@progbits
	.align	128
        .global         _Z10testKernelI16uint2_misalignedEvPT_PKS1_i
        .type           _Z10testKernelI16uint2_misalignedEvPT_PKS1_i,@function
        .size           _Z10testKernelI16uint2_misalignedEvPT_PKS1_i,(.L_x_20 - _Z10testKernelI16uint2_misalignedEvPT_PKS1_i)
        .other          _Z10testKernelI16uint2_misalignedEvPT_PKS1_i,@"STO_CUDA_ENTRY STV_DEFAULT"
_Z10testKernelI16uint2_misalignedEvPT_PKS1_i:
.text._Z10testKernelI16uint2_misalignedEvPT_PKS1_i:
        /* <DEDUP_REMOVED lines=13> */
[----:B------:R-:W4:Y:S01]  /*00d0*/  LDG.E.CONSTANT R11, desc[UR4][R4.64+0x4] ;  /* 0x00000404040b7981 */ /* 0x000f22000c1e9900 */
[----:B--2---:R-:W-:-:S05]  /*00e0*/  IMAD.WIDE R2, R7, 0x8, R2 ;  /* 0x0000000807027825 */ /* 0x004fca00078e0202 */
[----:B---3--:R-:W-:Y:S04]  /*00f0*/  STG.E desc[UR4][R2.64], R9 ;  /* 0x0000000902007986 */ /* 0x008fe8000c101904 */
[----:B----4-:R-:W-:Y:S01]  /*0100*/  STG.E desc[UR4][R2.64+0x4], R11 ;  /* 0x0000040b02007986 */ /* 0x010fe2000c101904 */
[----:B------:R-:W-:Y:S05]  /*0110*/  EXIT ;  /* 0x000000000000794d */ /* 0x000fea0003800000 */
.L_x_7:
        /* <DEDUP_REMOVED lines=14> */
.L_x_20:


//--------------------- .text._Z10testKernelIjEvPT_PKS0_i --------------------------
	.section	.text._Z10testKernelIjEvPT_PKS0_i,"ax",@progbits
	.align	128
        .global         _Z10testKernelIjEvPT_PKS0_i
        .type           _Z10testKernelIjEvPT_PKS0_i,@function
        .size           _Z10testKernelIjEvPT_PKS0_i,(.L_x_21 - _Z10testKernelIjEvPT_PKS0_i)
        .other          _Z10testKernelIjEvPT_PKS0_i,@"STO_CUDA_ENTRY STV_DEFAULT"
_Z10testKernelIjEvPT_PKS0_i:
.text._Z10testKernelIjEvPT_PKS0_i:
        /* <DEDUP_REMOVED lines=12> */
[----:B-1----:R-:W3:Y:S01]  /*00c0*/  LDG.E.CONSTANT R3, desc[UR4][R2.64] ;  /* 0x0000000402037981 */ /* 0x002ee2000c1e9900 */
[----:B--2---:R-:W-:-:S05]  /*00d0*/  IMAD.WIDE R4, R7, 0x4, R4 ;  /* 0x0000000407047825 */ /* 0x004fca00078e0204 */
[----:B---3--:R-:W-:Y:S01]  /*00e0*/  STG.E desc[UR4][R4.64], R3 ;  /* 0x0000000304007986 */ /* 0x008fe2000c101904 */
[----:B------:R-:W-:Y:S05]  /*00f0*/  EXIT ;  /* 0x000000000000794d */ /* 0x000fea0003800000 */
.L_x_8:
        /* <DEDUP_REMOVED lines=16> */
.L_x_21:


//--------------------- .text._Z10testKernelItEvPT_PKS0_i --------------------------
	.section	.text._Z10testKernelItEvPT_PKS0_i,"ax",@progbits
	.align	128
        .global         _Z10testKernelItEvPT_PKS0_i
        .type           _Z10testKernelItEvPT_PKS0_i,@function
        .size           _Z10testKernelItEvPT_PKS0_i,(.L_x_22 - _Z10testKernelItEvPT_PKS0_i)
        .other          _Z10testKernelItEvPT_PKS0_i,@"STO_CUDA_ENTRY STV_DEFAULT"
_Z10testKernelItEvPT_PKS0_i:
.text._Z10testKernelItEvPT_PKS0_i:
        /* <DEDUP_REMOVED lines=12> */
[----:B-1----:R-:W3:Y:S01]  /*00c0*/  LDG.E.U16.CONSTANT R3, desc[UR4][R2.64] ;  /* 0x0000000402037981 */ /* 0x002ee2000c1e9500 */
[----:B--2---:R-:W-:-:S05]  /*00d0*/  IMAD.WIDE R4, R7, 0x2, R4 ;  /* 0x0000000207047825 */ /* 0x004fca00078e0204 */
[----:B---3--:R-:W-:Y:S01]  /*00e0*/  STG.E.U16 desc[UR4][R4.64], R3 ;  /* 0x0000000304007986 */ /* 0x008fe2000c101504 */
[----:B------:R-:W-:Y:S05]  /*00f0*/  EXIT ;  /* 0x000000000000794d */ /* 0x000fea0003800000 */
.L_x_9:
        /* <DEDUP_REMOVED lines=16> */
.L_x_22:


//--------------------- .text._Z10testKernelI14uchar4_alignedEvPT_PKS1_i --------------------------
	.section	.text._Z10testKernelI14uchar4_alignedEvPT_PKS1_i,"ax",@progbits
	.align	128
        .global         _Z10testKernelI14uchar4_alignedEvPT_PKS1_i
        .type           _Z10testKernelI14uchar4_alignedEvPT_PKS1_i,@function
        .size           _Z10testKernelI14uchar4_alignedEvPT_PKS1_i,(.L_x_23 - _Z10testKernelI14uchar4_alignedEvPT_PKS1_i)
        .other          _Z10testKernelI14uchar4_alignedEvPT_PKS1_i,@"STO_CUDA_ENTRY STV_DEFAULT"
_Z10testKernelI14uchar4_alignedEvPT_PKS1_i:
.text._Z10testKernelI14uchar4_alignedEvPT_PKS1_i:
        /* <DEDUP_REMOVED lines=16> */
.L_x_10:
        /* <DEDUP_REMOVED lines=16> */
.L_x_23:


//--------------------- .text._Z10testKernelI17uchar4_misalignedEvPT_PKS1_i --------------------------
	.section	.text._Z10testKernelI17uchar4_misalignedEvPT_PKS1_i,"ax",@progbits
	.align	128
        .global         _Z10testKernelI17uchar4_misalignedEvPT_PKS1_i
        .type           _Z10testKernelI17uchar4_misalignedEvPT_PKS1_i,@function
        .size           _Z10testKernelI17uchar4_misalignedEvPT_PKS1_i,(.L_x_24 - _Z10testKernelI17uchar4_misalignedEvPT_PKS1_i)
        .other          _Z10testKernelI17uchar4_misalignedEvPT_PKS1_i,@"STO_CUDA_ENTRY STV_DEFAULT"
_Z10testKernelI17uchar4_misalignedEvPT_PKS1_i:
.text._Z10testKernelI17uchar4_misalignedEvPT_PKS1_i:
        /* <DEDUP_REMOVED lines=12> */
[----:B-1----:R-:W3:Y:S04]  /*00c0*/  LDG.E.U8.CONSTANT R9, desc[UR4][R4.64] ;  /* 0x0000000404097981 */ /* 0x002ee8000c1e9100 */
[----:B------:R-:W4:Y:S04]  /*00d0*/  LDG.E.U8.CONSTANT R11, desc[UR4][R4.64+0x1] ;  /* 0x00000104040b7981 */ /* 0x000f28000c1e9100 */
[----:B------:R-:W5:Y:S04]  /*00e0*/  LDG.E.U8.CONSTANT R13, desc[UR4][R4.64+0x2] ;  /* 0x00000204040d7981 */ /* 0x000f68000c1e9100 */
[----:B------:R-:W5:Y:S01]  /*00f0*/  LDG.E.U8.CONSTANT R15, desc[UR4][R4.64+0x3] ;  /* 0x00000304040f7981 */ /* 0x000f62000c1e9100 */
[----:B--2---:R-:W-:-:S05]  /*0100*/  IMAD.WIDE R2, R7, 0x4, R2 ;  /* 0x0000000407027825 */ /* 0x004fca00078e0202 */
[----:B---3--:R-:W-:Y:S04]  /*0110*/  STG.E.U8 desc[UR4][R2.64], R9 ;  /* 0x0000000902007986 */ /* 0x008fe8000c101104 */
[----:B----4-:R-:W-:Y:S04]  /*0120*/  STG.E.U8 desc[UR4][R2.64+0x1], R11 ;  /* 0x0000010b02007986 */ /* 0x010fe8000c101104 */
[----:B-----5:R-:W-:Y:S04]  /*0130*/  STG.E.U8 desc[UR4][R2.64+0x2], R13 ;  /* 0x0000020d02007986 */ /* 0x020fe8000c101104 */
[----:B------:R-:W-:Y:S01]  /*0140*/  STG.E.U8 desc[UR4][R2.64+0x3], R15 ;  /* 0x0000030f02007986 */ /* 0x000fe2000c101104 */
[----:B------:R-:W-:Y:S05]  /*0150*/  EXIT ;  /* 0x000000000000794d */ /* 0x000fea0003800000 */
.L_x_11:
        /* <DEDUP_REMOVED lines=10> */
.L_x_24:


//--------------------- .text._Z10testKernelIhEvPT_PKS0_i --------------------------
	.section	.text._Z10testKernelIhEvPT_PKS0_i,"ax",@progbits
	.align	128
        .global         _Z10testKernelIhEvPT_PKS0_i
        .type           _Z10testKernelIhEvPT_PKS0_i,@function
        .size           _Z10testKernelIhEvPT_PKS0_i,(.L_x_25 - _Z10testKernelIhEvPT_PKS0_i)
        .other          _Z10testKernelIhEvPT_PKS0_i,@"STO_CUDA_ENTRY STV_DEFAULT"
_Z10testKernelIhEvPT_PKS0_i:
.text._Z10testKernelIhEvPT_PKS0_i:
        /* <DEDUP_REMOVED lines=8> */
[----:B------:R-:W0:Y:S01]  /*0080*/  LDCU.128 UR8, c[0x0][0x380] ;  /* 0x00007000ff0877ac */ /* 0x000e220008000c00 */
[----:B------:R-:W-:Y:S01]  /*0090*/  SHF.R.S32.HI R0, RZ, 0x1f, R4 ;  /* 0x0000001fff007819 */ /* 0x000fe20000011404 */
[----:B------:R-:W1:Y:S01]  /*00a0*/  LDCU.64 UR4, c[0x0][0x358] ;  /* 0x00006b00ff0477ac */ /* 0x000e620008000a00 */
[----:B0-----:R-:W-:-:S04]  /*00b0*/  IADD3 R2, P0, PT, R4, UR10, RZ ;  /* 0x0000000a04027c10 */ /* 0x001fc8000ff1e0ff */
[----:B------:R-:W-:-:S06]  /*00c0*/  IADD3.X R3, PT, PT, R0, UR11, RZ, P0, !PT ;  /* 0x0000000b00037c10 */ /* 0x000fcc00087fe4ff */
[----:B-1----:R-:W2:Y:S01]  /*00d0*/  LDG.E.U8.CONSTANT R3, desc[UR4][R2.64] ;  /* 0x0000000402037981 */ /* 0x002ea2000c1e9100 */
[----:B------:R-:W-:-:S04]  /*00e0*/  IADD3 R4, P0, PT, R4, UR8, RZ ;  /* 0x0000000804047c10 */ /* 0x000fc8000ff1e0ff */
[----:B------:R-:W-:-:S05]  /*00f0*/  IADD3.X R5, PT, PT, R0, UR9, RZ, P0, !PT ;  /* 0x0000000900057c10 */ /* 0x000fca00087fe4ff */
[----:B--2---:R-:W-:Y:S01]  /*0100*/  STG.E.U8 desc[UR4][R4.64], R3 ;  /* 0x0000000304007986 */ /* 0x004fe2000c101104 */
[----:B------:R-:W-:Y:S05]  /*0110*/  EXIT ;  /* 0x000000000000794d */ /* 0x000fea0003800000 */
.L_x_12:
        /* <DEDUP_REMOVED lines=14> */
.L_x_25:


//--------------------- .nv.shared.reserved.0     --------------------------
	.section	.nv.shared.reserved.0,"aw",@nobits
	.weak		__nv_reservedSMEM_offset_0_alias
	.size		__nv_reservedSMEM_offset_0_alias, 0, 64
	.other		__nv_reservedSMEM_offset_0_alias,@"STO_CUDA_RESERVED_SHARED STV_DEFAULT"
__nv_reservedSMEM_offset_0_alias:
	.zero		0
	.zero		64


//--------------------- .nv.constant0._Z10testKernelI13uint8_alignedEvPT_PKS1_i --------------------------
	.section	.nv.constant0._Z10testKernelI13uint8_alignedEvPT_PKS1_i,"a",@progbits
	.sectionflags	@""
	.align	4
.nv.constant0._Z10testKernelI13uint8_alignedEvPT_PKS1_i:
	.zero		916


//--------------------- .nv.constant0._Z10testKernelI16uint8_misalignedEvPT_PKS1_i --------------------------
	.section	.nv.constant0._Z10testKernelI16uint8_misalignedEvPT_PKS1_i,"a",@progbits
	.sectionflags	@""
	.align	4
.nv.constant0._Z10testKernelI16uint8_misalignedEvPT_PKS1_i:
	.zero		916


//--------------------- .nv.constant0._Z10testKernelI13uint4_alignedEvPT_PKS1_i --------------------------
	.section	.nv.constant0._Z10testKernelI13uint4_alignedEvPT_PKS1_i,"a",@progbits
	.sectionflags	@""
	.align	4
.nv.constant0._Z10testKernelI13uint4_alignedEvPT_PKS1_i:
	.zero		916


//--------------------- .nv.constant0._Z10testKernelI16uint4_misalignedEvPT_PKS1_i --------------------------
	.section	.nv.constant0._Z10testKernelI16uint4_misalignedEvPT_PKS1_i,"a",@progbits
	.sectionflags	@""
	.align	4
.nv.constant0._Z10testKernelI16uint4_misalignedEvPT_PKS1_i:
	.zero		916


//--------------------- .nv.constant0._Z10testKernelI13uint3_alignedEvPT_PKS1_i --------------------------
	.section	.nv.constant0._Z10testKernelI13uint3_alignedEvPT_PKS1_i,"a",@progbits
	.sectionflags	@""
	.align	4
.nv.constant0._Z10testKernelI13uint3_alignedEvPT_PKS1_i:
	.zero		916


//--------------------- .nv.constant0._Z10testKernelI16uint3_misalignedEvPT_PKS1_i --------------------------
	.section	.nv.constant0._Z10testKernelI16uint3_misalignedEvPT_PKS1_i,"a",@progbits
	.sectionflags	@""
	.align	4
.nv.constant0._Z10testKernelI16uint3_misalignedEvPT_PKS1_i:
	.zero		916


//--------------------- .nv.constant0._Z10testKernelI13uint2_alignedEvPT_PKS1_i --------------------------
	.section	.nv.constant0._Z10testKernelI13uint2_alignedEvPT_PKS1_i,"a",@progbits
	.sectionflags	@""
	.align	4
.nv.constant0._Z10testKernelI13uint2_alignedEvPT_PKS1_i:
	.zero		916


//--------------------- .nv.constant0._Z10testKernelI16uint2_misalignedEvPT_PKS1_i --------------------------
	.section	.nv.constant0._Z10testKernelI16uint2_misalignedEvPT_PKS1_i,"a",@progbits
	.sectionflags	@""
	.align	4
.nv.constant0._Z10testKernelI16uint2_misalignedEvPT_PKS1_i:
	.zero		916


//--------------------- .nv.constant0._Z10testKernelIjEvPT_PKS0_i --------------------------
	.section	.nv.constant0._Z10testKernelIjEvPT_PKS0_i,"a",@progbits
	.sectionflags	@""
	.align	4
.nv.constant0._Z10testKernelIjEvPT_PKS0_i:
	.zero		916


//--------------------- .nv.constant0._Z10testKernelItEvPT_PKS0_i --------------------------
	.section	.nv.constant0._Z10testKernelItEvPT_PKS0_i,"a",@progbits
	.sectionflags	@""
	.align	4
.nv.constant0._Z10testKernelItEvPT_PKS0_i:
	.zero		916


//--------------------- .nv.constant0._Z10testKernelI14uchar4_alignedEvPT_PKS1_i --------------------------
	.section	.nv.constant0._Z10testKernelI14uchar4_alignedEvPT_PKS1_i,"a",@progbits
	.sectionflags	@""
	.align	4
.nv.constant0._Z10testKernelI14uchar4_alignedEvPT_PKS1_i:
	.zero		916


//--------------------- .nv.constant0._Z10testKernelI17uchar4_misalignedEvPT_PKS1_i --------------------------
	.section	.nv.constant0._Z10testKernelI17uchar4_misalignedEvPT_PKS1_i,"a",@progbits
	.sectionflags	@""
	.align	4
.nv.constant0._Z10testKernelI17uchar4_misalignedEvPT_PKS1_i:
	.zero		916


//--------------------- .nv.constant0._Z10testKernelIhEvPT_PKS0_i --------------------------
	.section	.nv.constant0._Z10testKernelIhEvPT_PKS0_i,"a",@progbits
	.sectionflags	@""
	.align	4
.nv.constant0._Z10testKernelIhEvPT_PKS0_i:
	.zero		916


//--------------------- SYMBOLS --------------------------

	.type		.nv.reservedSmem.offset0,@object
	.size		.nv.reservedSmem.offset0,0x4
